//
// Generated by NVIDIA NVVM Compiler
//
// Compiler Build ID: CL-36424714
// Cuda compilation tools, release 13.0, V13.0.88
// Based on NVVM 20.0.0
//

.version 9.0
.target sm_100
.address_size 64

	// .globl	_Z18cuda_compute_slicePcS_iiPPiiii

.visible .entry _Z18cuda_compute_slicePcS_iiPPiiii(
	.param .u64 .ptr .align 1 _Z18cuda_compute_slicePcS_iiPPiiii_param_0,
	.param .u64 .ptr .align 1 _Z18cuda_compute_slicePcS_iiPPiiii_param_1,
	.param .u32 _Z18cuda_compute_slicePcS_iiPPiiii_param_2,
	.param .u32 _Z18cuda_compute_slicePcS_iiPPiiii_param_3,
	.param .u64 .ptr .align 1 _Z18cuda_compute_slicePcS_iiPPiiii_param_4,
	.param .u32 _Z18cuda_compute_slicePcS_iiPPiiii_param_5,
	.param .u32 _Z18cuda_compute_slicePcS_iiPPiiii_param_6,
	.param .u32 _Z18cuda_compute_slicePcS_iiPPiiii_param_7
)
{
	.reg .pred 	%p<15>;
	.reg .b16 	%rs<15>;
	.reg .b32 	%r<98>;
	.reg .b64 	%rd<89>;

	ld.param.u64 	%rd6, [_Z18cuda_compute_slicePcS_iiPPiiii_param_0];
	ld.param.u64 	%rd7, [_Z18cuda_compute_slicePcS_iiPPiiii_param_1];
	ld.param.u64 	%rd8, [_Z18cuda_compute_slicePcS_iiPPiiii_param_4];
	ld.param.u32 	%r17, [_Z18cuda_compute_slicePcS_iiPPiiii_param_5];
	ld.param.u32 	%r18, [_Z18cuda_compute_slicePcS_iiPPiiii_param_6];
	ld.param.u32 	%r92, [_Z18cuda_compute_slicePcS_iiPPiiii_param_7];
	cvta.to.global.u64 	%rd1, %rd8;
	cvta.to.global.u64 	%rd2, %rd7;
	cvta.to.global.u64 	%rd3, %rd6;
	sub.s32 	%r96, %r17, %r92;
	setp.lt.s32 	%p1, %r96, %r18;
	@%p1 bra 	$L__BB0_9;
	add.s32 	%r20, %r92, %r18;
	sub.s32 	%r21, %r17, %r20;
	add.s32 	%r2, %r21, 1;
	and.b32  	%r3, %r2, 3;
	setp.lt.u32 	%p2, %r21, 3;
	@%p2 bra 	$L__BB0_4;
	mul.wide.s32 	%rd4, %r17, 4;
	and.b32  	%r22, %r2, -4;
	neg.s32 	%r94, %r22;
	add.s32 	%r93, %r92, -1;
	add.s64 	%rd5, %rd1, -16;
$L__BB0_3:
	.pragma "nounroll";
	cvt.s64.s32 	%rd9, %r96;
	mul.wide.s32 	%rd10, %r96, 4;
	sub.s64 	%rd11, %rd4, %rd10;
	cvt.s64.s32 	%rd12, %r93;
	add.s64 	%rd13, %rd2, %rd12;
	add.s64 	%rd14, %rd3, %rd9;
	mul.wide.s32 	%rd15, %r93, 4;
	add.s64 	%rd16, %rd15, 4;
	mul.wide.s32 	%rd17, %r92, 4;
	add.s64 	%rd18, %rd17, 4;
	mul.wide.s32 	%rd19, %r96, 8;
	add.s64 	%rd20, %rd5, %rd19;
	ld.global.u8 	%rs1, [%rd14+-1];
	ld.global.u8 	%rs2, [%rd13];
	ld.global.u64 	%rd21, [%rd20+8];
	cvta.to.global.u64 	%rd22, %rd21;
	add.s64 	%rd23, %rd22, %rd16;
	ld.global.u32 	%r23, [%rd23+-4];
	setp.eq.s16 	%p3, %rs1, %rs2;
	selp.b32 	%r24, 1, -1, %p3;
	add.s32 	%r25, %r23, %r24;
	ld.global.u64 	%rd24, [%rd20+16];
	cvta.to.global.u64 	%rd25, %rd24;
	add.s64 	%rd26, %rd25, %rd16;
	ld.global.u32 	%r26, [%rd26+-4];
	add.s32 	%r27, %r26, -1;
	ld.global.u32 	%r28, [%rd23];
	add.s32 	%r29, %r28, -1;
	max.s32 	%r30, %r25, %r27;
	max.s32 	%r31, %r30, %r29;
	st.global.u32 	[%rd26], %r31;
	ld.global.u8 	%rs3, [%rd14+-2];
	ld.global.u8 	%rs4, [%rd13+1];
	ld.global.u64 	%rd27, [%rd20];
	cvta.to.global.u64 	%rd28, %rd27;
	add.s64 	%rd29, %rd28, %rd18;
	ld.global.u32 	%r32, [%rd29+-4];
	setp.eq.s16 	%p4, %rs3, %rs4;
	selp.b32 	%r33, 1, -1, %p4;
	add.s32 	%r34, %r32, %r33;
	ld.global.u64 	%rd30, [%rd20+8];
	cvta.to.global.u64 	%rd31, %rd30;
	add.s64 	%rd32, %rd31, %rd18;
	ld.global.u32 	%r35, [%rd32+-4];
	add.s32 	%r36, %r35, -1;
	add.s64 	%rd33, %rd28, %rd11;
	ld.global.u32 	%r37, [%rd33+4];
	add.s32 	%r38, %r37, -1;
	max.s32 	%r39, %r34, %r36;
	max.s32 	%r40, %r39, %r38;
	add.s64 	%rd34, %rd31, %rd11;
	st.global.u32 	[%rd34+4], %r40;
	ld.global.u8 	%rs5, [%rd14+-3];
	ld.global.u8 	%rs6, [%rd13+2];
	ld.global.u64 	%rd35, [%rd20+-8];
	cvta.to.global.u64 	%rd36, %rd35;
	add.s64 	%rd37, %rd36, %rd18;
	ld.global.u32 	%r41, [%rd37];
	setp.eq.s16 	%p5, %rs5, %rs6;
	selp.b32 	%r42, 1, -1, %p5;
	add.s32 	%r43, %r41, %r42;
	ld.global.u64 	%rd38, [%rd20];
	cvta.to.global.u64 	%rd39, %rd38;
	add.s64 	%rd40, %rd39, %rd18;
	ld.global.u32 	%r44, [%rd40];
	add.s32 	%r45, %r44, -1;
	add.s64 	%rd41, %rd36, %rd11;
	ld.global.u32 	%r46, [%rd41+8];
	add.s32 	%r47, %r46, -1;
	max.s32 	%r48, %r43, %r45;
	max.s32 	%r49, %r48, %r47;
	add.s64 	%rd42, %rd39, %rd11;
	st.global.u32 	[%rd42+8], %r49;
	add.s32 	%r96, %r96, -4;
	ld.global.u8 	%rs7, [%rd14+-4];
	ld.global.u8 	%rs8, [%rd13+3];
	ld.global.u64 	%rd43, [%rd20+-16];
	cvta.to.global.u64 	%rd44, %rd43;
	add.s64 	%rd45, %rd44, %rd18;
	ld.global.u32 	%r50, [%rd45+4];
	setp.eq.s16 	%p6, %rs7, %rs8;
	selp.b32 	%r51, 1, -1, %p6;
	add.s32 	%r52, %r50, %r51;
	ld.global.u64 	%rd46, [%rd20+-8];
	cvta.to.global.u64 	%rd47, %rd46;
	add.s64 	%rd48, %rd47, %rd18;
	ld.global.u32 	%r53, [%rd48+4];
	add.s32 	%r54, %r53, -1;
	add.s64 	%rd49, %rd44, %rd11;
	ld.global.u32 	%r55, [%rd49+12];
	add.s32 	%r56, %r55, -1;
	max.s32 	%r57, %r52, %r54;
	max.s32 	%r58, %r57, %r56;
	add.s64 	%rd50, %rd47, %rd11;
	st.global.u32 	[%rd50+12], %r58;
	add.s32 	%r94, %r94, 4;
	add.s32 	%r93, %r93, 4;
	add.s32 	%r92, %r92, 4;
	setp.ne.s32 	%p7, %r94, 0;
	@%p7 bra 	$L__BB0_3;
$L__BB0_4:
	setp.eq.s32 	%p8, %r3, 0;
	@%p8 bra 	$L__BB0_9;
	setp.eq.s32 	%p9, %r3, 1;
	@%p9 bra 	$L__BB0_7;
	cvt.s64.s32 	%rd51, %r96;
	add.s64 	%rd52, %rd3, %rd51;
	ld.global.u8 	%rs9, [%rd52+-1];
	not.b32 	%r59, %r96;
	add.s32 	%r60, %r17, %r59;
	cvt.s64.s32 	%rd53, %r60;
	add.s64 	%rd54, %rd2, %rd53;
	ld.global.u8 	%rs10, [%rd54];
	mul.wide.s32 	%rd55, %r96, 8;
	add.s64 	%rd56, %rd1, %rd55;
	ld.global.u64 	%rd57, [%rd56+-8];
	cvta.to.global.u64 	%rd58, %rd57;
	mul.wide.s32 	%rd59, %r60, 4;
	add.s64 	%rd60, %rd58, %rd59;
	ld.global.u32 	%r61, [%rd60];
	setp.eq.s16 	%p10, %rs9, %rs10;
	selp.b32 	%r62, 1, -1, %p10;
	add.s32 	%r63, %r61, %r62;
	ld.global.u64 	%rd61, [%rd56];
	cvta.to.global.u64 	%rd62, %rd61;
	add.s64 	%rd63, %rd62, %rd59;
	ld.global.u32 	%r64, [%rd63];
	add.s32 	%r65, %r64, -1;
	sub.s32 	%r66, %r17, %r96;
	ld.global.u32 	%r67, [%rd60+4];
	add.s32 	%r68, %r67, -1;
	max.s32 	%r69, %r63, %r65;
	max.s32 	%r70, %r69, %r68;
	st.global.u32 	[%rd63+4], %r70;
	add.s32 	%r96, %r96, -2;
	ld.global.u8 	%rs11, [%rd52+-2];
	ld.global.u8 	%rs12, [%rd54+1];
	ld.global.u64 	%rd64, [%rd56+-16];
	cvta.to.global.u64 	%rd65, %rd64;
	mul.wide.s32 	%rd66, %r66, 4;
	add.s64 	%rd67, %rd65, %rd66;
	ld.global.u32 	%r71, [%rd67];
	setp.eq.s16 	%p11, %rs11, %rs12;
	selp.b32 	%r72, 1, -1, %p11;
	add.s32 	%r73, %r71, %r72;
	ld.global.u64 	%rd68, [%rd56+-8];
	cvta.to.global.u64 	%rd69, %rd68;
	add.s64 	%rd70, %rd69, %rd66;
	ld.global.u32 	%r74, [%rd70];
	add.s32 	%r75, %r74, -1;
	cvt.s64.s32 	%rd71, %r17;
	sub.s64 	%rd72, %rd71, %rd51;
	shl.b64 	%rd73, %rd72, 2;
	add.s64 	%rd74, %rd65, %rd73;
	ld.global.u32 	%r76, [%rd74+4];
	add.s32 	%r77, %r76, -1;
	max.s32 	%r78, %r73, %r75;
	max.s32 	%r79, %r78, %r77;
	add.s64 	%rd75, %rd69, %rd73;
	st.global.u32 	[%rd75+4], %r79;
$L__BB0_7:
	and.b32  	%r80, %r2, 1;
	setp.eq.b32 	%p12, %r80, 1;
	not.pred 	%p13, %p12;
	@%p13 bra 	$L__BB0_9;
	cvt.s64.s32 	%rd76, %r96;
	add.s64 	%rd77, %rd3, %rd76;
	ld.global.u8 	%rs13, [%rd77+-1];
	not.b32 	%r81, %r96;
	add.s32 	%r82, %r17, %r81;
	cvt.s64.s32 	%rd78, %r82;
	add.s64 	%rd79, %rd2, %rd78;
	ld.global.u8 	%rs14, [%rd79];
	mul.wide.s32 	%rd80, %r96, 8;
	add.s64 	%rd81, %rd1, %rd80;
	ld.global.u64 	%rd82, [%rd81+-8];
	cvta.to.global.u64 	%rd83, %rd82;
	mul.wide.s32 	%rd84, %r82, 4;
	add.s64 	%rd85, %rd83, %rd84;
	ld.global.u32 	%r83, [%rd85];
	setp.eq.s16 	%p14, %rs13, %rs14;
	selp.b32 	%r84, 1, -1, %p14;
	add.s32 	%r85, %r83, %r84;
	ld.global.u64 	%rd86, [%rd81];
	cvta.to.global.u64 	%rd87, %rd86;
	add.s64 	%rd88, %rd87, %rd84;
	ld.global.u32 	%r86, [%rd88];
	add.s32 	%r87, %r86, -1;
	ld.global.u32 	%r88, [%rd85+4];
	add.s32 	%r89, %r88, -1;
	max.s32 	%r90, %r85, %r87;
	max.s32 	%r91, %r90, %r89;
	st.global.u32 	[%rd88+4], %r91;
$L__BB0_9:
	ret;

}
	// .globl	_Z9cuda_testiPiS_
.visible .entry _Z9cuda_testiPiS_(
	.param .u32 _Z9cuda_testiPiS__param_0,
	.param .u64 .ptr .align 1 _Z9cuda_testiPiS__param_1,
	.param .u64 .ptr .align 1 _Z9cuda_testiPiS__param_2
)
{
	.reg .pred 	%p<10>;
	.reg .b32 	%r<110>;
	.reg .b64 	%rd<28>;

	ld.param.u32 	%r16, [_Z9cuda_testiPiS__param_0];
	ld.param.u64 	%rd15, [_Z9cuda_testiPiS__param_1];
	ld.param.u64 	%rd16, [_Z9cuda_testiPiS__param_2];
	cvta.to.global.u64 	%rd1, %rd16;
	cvta.to.global.u64 	%rd2, %rd15;
	setp.lt.s32 	%p1, %r16, 1;
	@%p1 bra 	$L__BB1_13;
	and.b32  	%r1, %r16, 15;
	setp.lt.u32 	%p2, %r16, 16;
	mov.b32 	%r107, 0;
	@%p2 bra 	$L__BB1_4;
	and.b32  	%r107, %r16, 2147483632;
	neg.s32 	%r105, %r107;
	add.s64 	%rd25, %rd2, 32;
	add.s64 	%rd24, %rd1, 32;
$L__BB1_3:
	.pragma "nounroll";
	ld.global.u32 	%r18, [%rd25+-32];
	ld.global.u32 	%r19, [%rd24+-32];
	add.s32 	%r20, %r19, %r18;
	st.global.u32 	[%rd24+-32], %r20;
	ld.global.u32 	%r21, [%rd25+-28];
	ld.global.u32 	%r22, [%rd24+-28];
	add.s32 	%r23, %r22, %r21;
	st.global.u32 	[%rd24+-28], %r23;
	ld.global.u32 	%r24, [%rd25+-24];
	ld.global.u32 	%r25, [%rd24+-24];
	add.s32 	%r26, %r25, %r24;
	st.global.u32 	[%rd24+-24], %r26;
	ld.global.u32 	%r27, [%rd25+-20];
	ld.global.u32 	%r28, [%rd24+-20];
	add.s32 	%r29, %r28, %r27;
	st.global.u32 	[%rd24+-20], %r29;
	ld.global.u32 	%r30, [%rd25+-16];
	ld.global.u32 	%r31, [%rd24+-16];
	add.s32 	%r32, %r31, %r30;
	st.global.u32 	[%rd24+-16], %r32;
	ld.global.u32 	%r33, [%rd25+-12];
	ld.global.u32 	%r34, [%rd24+-12];
	add.s32 	%r35, %r34, %r33;
	st.global.u32 	[%rd24+-12], %r35;
	ld.global.u32 	%r36, [%rd25+-8];
	ld.global.u32 	%r37, [%rd24+-8];
	add.s32 	%r38, %r37, %r36;
	st.global.u32 	[%rd24+-8], %r38;
	ld.global.u32 	%r39, [%rd25+-4];
	ld.global.u32 	%r40, [%rd24+-4];
	add.s32 	%r41, %r40, %r39;
	st.global.u32 	[%rd24+-4], %r41;
	ld.global.u32 	%r42, [%rd25];
	ld.global.u32 	%r43, [%rd24];
	add.s32 	%r44, %r43, %r42;
	st.global.u32 	[%rd24], %r44;
	ld.global.u32 	%r45, [%rd25+4];
	ld.global.u32 	%r46, [%rd24+4];
	add.s32 	%r47, %r46, %r45;
	st.global.u32 	[%rd24+4], %r47;
	ld.global.u32 	%r48, [%rd25+8];
	ld.global.u32 	%r49, [%rd24+8];
	add.s32 	%r50, %r49, %r48;
	st.global.u32 	[%rd24+8], %r50;
	ld.global.u32 	%r51, [%rd25+12];
	ld.global.u32 	%r52, [%rd24+12];
	add.s32 	%r53, %r52, %r51;
	st.global.u32 	[%rd24+12], %r53;
	ld.global.u32 	%r54, [%rd25+16];
	ld.global.u32 	%r55, [%rd24+16];
	add.s32 	%r56, %r55, %r54;
	st.global.u32 	[%rd24+16], %r56;
	ld.global.u32 	%r57, [%rd25+20];
	ld.global.u32 	%r58, [%rd24+20];
	add.s32 	%r59, %r58, %r57;
	st.global.u32 	[%rd24+20], %r59;
	ld.global.u32 	%r60, [%rd25+24];
	ld.global.u32 	%r61, [%rd24+24];
	add.s32 	%r62, %r61, %r60;
	st.global.u32 	[%rd24+24], %r62;
	ld.global.u32 	%r63, [%rd25+28];
	ld.global.u32 	%r64, [%rd24+28];
	add.s32 	%r65, %r64, %r63;
	st.global.u32 	[%rd24+28], %r65;
	add.s32 	%r105, %r105, 16;
	add.s64 	%rd25, %rd25, 64;
	add.s64 	%rd24, %rd24, 64;
	setp.ne.s32 	%p3, %r105, 0;
	@%p3 bra 	$L__BB1_3;
$L__BB1_4:
	setp.eq.s32 	%p4, %r1, 0;
	@%p4 bra 	$L__BB1_13;
	and.b32  	%r7, %r16, 7;
	setp.lt.u32 	%p5, %r1, 8;
	@%p5 bra 	$L__BB1_7;
	mul.wide.u32 	%rd17, %r107, 4;
	add.s64 	%rd18, %rd2, %rd17;
	ld.global.u32 	%r66, [%rd18];
	add.s64 	%rd19, %rd1, %rd17;
	ld.global.u32 	%r67, [%rd19];
	add.s32 	%r68, %r67, %r66;
	st.global.u32 	[%rd19], %r68;
	ld.global.u32 	%r69, [%rd18+4];
	ld.global.u32 	%r70, [%rd19+4];
	add.s32 	%r71, %r70, %r69;
	st.global.u32 	[%rd19+4], %r71;
	ld.global.u32 	%r72, [%rd18+8];
	ld.global.u32 	%r73, [%rd19+8];
	add.s32 	%r74, %r73, %r72;
	st.global.u32 	[%rd19+8], %r74;
	ld.global.u32 	%r75, [%rd18+12];
	ld.global.u32 	%r76, [%rd19+12];
	add.s32 	%r77, %r76, %r75;
	st.global.u32 	[%rd19+12], %r77;
	ld.global.u32 	%r78, [%rd18+16];
	ld.global.u32 	%r79, [%rd19+16];
	add.s32 	%r80, %r79, %r78;
	st.global.u32 	[%rd19+16], %r80;
	ld.global.u32 	%r81, [%rd18+20];
	ld.global.u32 	%r82, [%rd19+20];
	add.s32 	%r83, %r82, %r81;
	st.global.u32 	[%rd19+20], %r83;
	ld.global.u32 	%r84, [%rd18+24];
	ld.global.u32 	%r85, [%rd19+24];
	add.s32 	%r86, %r85, %r84;
	st.global.u32 	[%rd19+24], %r86;
	ld.global.u32 	%r87, [%rd18+28];
	ld.global.u32 	%r88, [%rd19+28];
	add.s32 	%r89, %r88, %r87;
	st.global.u32 	[%rd19+28], %r89;
	add.s32 	%r107, %r107, 8;
$L__BB1_7:
	setp.eq.s32 	%p6, %r7, 0;
	@%p6 bra 	$L__BB1_13;
	and.b32  	%r10, %r16, 3;
	setp.lt.u32 	%p7, %r7, 4;
	@%p7 bra 	$L__BB1_10;
	mul.wide.u32 	%rd20, %r107, 4;
	add.s64 	%rd21, %rd2, %rd20;
	ld.global.u32 	%r90, [%rd21];
	add.s64 	%rd22, %rd1, %rd20;
	ld.global.u32 	%r91, [%rd22];
	add.s32 	%r92, %r91, %r90;
	st.global.u32 	[%rd22], %r92;
	ld.global.u32 	%r93, [%rd21+4];
	ld.global.u32 	%r94, [%rd22+4];
	add.s32 	%r95, %r94, %r93;
	st.global.u32 	[%rd22+4], %r95;
	ld.global.u32 	%r96, [%rd21+8];
	ld.global.u32 	%r97, [%rd22+8];
	add.s32 	%r98, %r97, %r96;
	st.global.u32 	[%rd22+8], %r98;
	ld.global.u32 	%r99, [%rd21+12];
	ld.global.u32 	%r100, [%rd22+12];
	add.s32 	%r101, %r100, %r99;
	st.global.u32 	[%rd22+12], %r101;
	add.s32 	%r107, %r107, 4;
$L__BB1_10:
	setp.eq.s32 	%p8, %r10, 0;
	@%p8 bra 	$L__BB1_13;
	mul.wide.u32 	%rd23, %r107, 4;
	add.s64 	%rd27, %rd1, %rd23;
	add.s64 	%rd26, %rd2, %rd23;
	neg.s32 	%r109, %r10;
$L__BB1_12:
	.pragma "nounroll";
	ld.global.u32 	%r102, [%rd26];
	ld.global.u32 	%r103, [%rd27];
	add.s32 	%r104, %r103, %r102;
	st.global.u32 	[%rd27], %r104;
	add.s64 	%rd27, %rd27, 4;
	add.s64 	%rd26, %rd26, 4;
	add.s32 	%r109, %r109, 1;
	setp.ne.s32 	%p9, %r109, 0;
	@%p9 bra 	$L__BB1_12;
$L__BB1_13:
	ret;

}


// ===== COMPILED SASS (sm_100) =====

	.target	sm_100

	.elftype	@"ET_EXEC"


//--------------------- .note.nv.tkinfo           --------------------------
	.section	.note.nv.tkinfo,"",@"SHT_NOTE"
	.sectionflags	@"SHF_NOTE_NV_TKINFO"
	.tkinfo
        /*0018*/ 	.word	0x00000002
        /*0030*/ 	.string	""
        /*0030*/ 	.string	"ptxas"
        /*0030*/ 	.string	"Cuda compilation tools, release 13.0, V13.0.88"
        /*0030*/ 	.string	"Build cuda_13.0.r13.0/compiler.36424714_0"
        /*0030*/ 	.string	"-arch sm_100 -m 64 "



//--------------------- .note.nv.cuinfo           --------------------------
	.section	.note.nv.cuinfo,"",@"SHT_NOTE"
	.sectionflags	@"SHF_NOTE_NV_CUINFO"
        /*0018*/ 	.short	0x0002
        /*001a*/ 	.short	0x0064
        /*001c*/ 	.short	0x0082
	.zero		2


//--------------------- .nv.info                  --------------------------
	.section	.nv.info,"",@"SHT_CUDA_INFO"
	.align	4


	//----- nvinfo : EIATTR_REGCOUNT
	.align		4
        /*0000*/ 	.byte	0x04, 0x2f
        /*0002*/ 	.short	(.L_1 - .L_0)
	.align		4
.L_0:
        /*0004*/ 	.word	index@(_Z18cuda_compute_slicePcS_iiPPiiii)
        /*0008*/ 	.word	0x00000018


	//----- nvinfo : EIATTR_FRAME_SIZE
	.align		4
.L_1:
        /*000c*/ 	.byte	0x04, 0x11
        /*000e*/ 	.short	(.L_3 - .L_2)
	.align		4
.L_2:
        /*0010*/ 	.word	index@(_Z18cuda_compute_slicePcS_iiPPiiii)
        /*0014*/ 	.word	0x00000000


	//----- nvinfo : EIATTR_REGCOUNT
	.align		4
.L_3:
        /*0018*/ 	.byte	0x04, 0x2f
        /*001a*/ 	.short	(.L_5 - .L_4)
	.align		4
.L_4:
        /*001c*/ 	.word	index@(_Z9cuda_testiPiS_)
        /*0020*/ 	.word	0x00000012


	//----- nvinfo : EIATTR_FRAME_SIZE
	.align		4
.L_5:
        /*0024*/ 	.byte	0x04, 0x11
        /*0026*/ 	.short	(.L_7 - .L_6)
	.align		4
.L_6:
        /*0028*/ 	.word	index@(_Z9cuda_testiPiS_)
        /*002c*/ 	.word	0x00000000


	//----- nvinfo : EIATTR_MIN_STACK_SIZE
	.align		4
.L_7:
        /*0030*/ 	.byte	0x04, 0x12
        /*0032*/ 	.short	(.L_9 - .L_8)
	.align		4
.L_8:
        /*0034*/ 	.word	index@(_Z9cuda_testiPiS_)
        /*0038*/ 	.word	0x00000000


	//----- nvinfo : EIATTR_MIN_STACK_SIZE
	.align		4
.L_9:
        /*003c*/ 	.byte	0x04, 0x12
        /*003e*/ 	.short	(.L_11 - .L_10)
	.align		4
.L_10:
        /*0040*/ 	.word	index@(_Z18cuda_compute_slicePcS_iiPPiiii)
        /*0044*/ 	.word	0x00000000
.L_11:


//--------------------- .nv.compat                --------------------------
	.section	.nv.compat,"",@"SHT_CUDA_COMPAT_INFO"
	.align	4
        /*0000*/ 	.byte	0x02, 0x09, 0x00, 0x00, 0x02, 0x02, 0x01, 0x00, 0x02, 0x05, 0x05, 0x00, 0x03, 0x07, 0x01, 0x01
        /*0010*/ 	.byte	0x02, 0x03, 0x00, 0x00, 0x02, 0x06, 0x01, 0x00, 0x04, 0x0b, 0x08, 0x00, 0x09, 0x00, 0x00, 0x00
        /*0020*/ 	.byte	0x00, 0x00, 0x00, 0x00


//--------------------- .nv.info._Z9cuda_testiPiS_ --------------------------
	.section	.nv.info._Z9cuda_testiPiS_,"",@"SHT_CUDA_INFO"
	.sectionflags	@""
	.align	4


	//----- nvinfo : EIATTR_CUDA_API_VERSION
	.align		4
        /*0000*/ 	.byte	0x04, 0x37
        /*0002*/ 	.short	(.L_13 - .L_12)
.L_12:
        /*0004*/ 	.word	0x00000082


	//----- nvinfo : EIATTR_KPARAM_INFO
	.align		4
.L_13:
        /*0008*/ 	.byte	0x04, 0x17
        /*000a*/ 	.short	(.L_15 - .L_14)
.L_14:
        /*000c*/ 	.word	0x00000000
        /*0010*/ 	.short	0x0002
        /*0012*/ 	.short	0x0010
        /*0014*/ 	.byte	0x00, 0xf5, 0x21, 0x00


	//----- nvinfo : EIATTR_KPARAM_INFO
	.align		4
.L_15:
        /*0018*/ 	.byte	0x04, 0x17
        /*001a*/ 	.short	(.L_17 - .L_16)
.L_16:
        /*001c*/ 	.word	0x00000000
        /*0020*/ 	.short	0x0001
        /*0022*/ 	.short	0x0008
        /*0024*/ 	.byte	0x00, 0xf5, 0x21, 0x00


	//----- nvinfo : EIATTR_KPARAM_INFO
	.align		4
.L_17:
        /*0028*/ 	.byte	0x04, 0x17
        /*002a*/ 	.short	(.L_19 - .L_18)
.L_18:
        /*002c*/ 	.word	0x00000000
        /*0030*/ 	.short	0x0000
        /*0032*/ 	.short	0x0000
        /*0034*/ 	.byte	0x00, 0xf0, 0x11, 0x00


	//----- nvinfo : EIATTR_SPARSE_MMA_MASK
	.align		4
.L_19:
        /*0038*/ 	.byte	0x03, 0x50
        /*003a*/ 	.short	0x0000


	//----- nvinfo : EIATTR_MAXREG_COUNT
	.align		4
        /*003c*/ 	.byte	0x03, 0x1b
        /*003e*/ 	.short	0x00ff


	//----- nvinfo : EIATTR_MERCURY_ISA_VERSION
	.align		4
        /*0040*/ 	.byte	0x03, 0x5f
        /*0042*/ 	.short	0x0101


	//----- nvinfo : EIATTR_VRC_CTA_INIT_COUNT
	.align		4
        /*0044*/ 	.byte	0x02, 0x4a
	.zero		1
	.zero		1


	//----- nvinfo : EIATTR_EXIT_INSTR_OFFSETS
	.align		4
        /*0048*/ 	.byte	0x04, 0x1c
        /*004a*/ 	.short	(.L_21 - .L_20)


	//   ....[0]....
.L_20:
        /*004c*/ 	.word	0x00000030


	//   ....[1]....
        /*0050*/ 	.word	0x00000600


	//   ....[2]....
        /*0054*/ 	.word	0x000008a0


	//   ....[3]....
        /*0058*/ 	.word	0x00000a40


	//   ....[4]....
        /*005c*/ 	.word	0x00000b90


	//----- nvinfo : EIATTR_CBANK_PARAM_SIZE
	.align		4
.L_21:
        /*0060*/ 	.byte	0x03, 0x19
        /*0062*/ 	.short	0x0018


	//----- nvinfo : EIATTR_PARAM_CBANK
	.align		4
        /*0064*/ 	.byte	0x04, 0x0a
        /*0066*/ 	.short	(.L_23 - .L_22)
	.align		4
.L_22:
        /*0068*/ 	.word	index@(.nv.constant0._Z9cuda_testiPiS_)
        /*006c*/ 	.short	0x0380
        /*006e*/ 	.short	0x0018


	//----- nvinfo : EIATTR_SW_WAR
	.align		4
.L_23:
        /*0070*/ 	.byte	0x04, 0x36
        /*0072*/ 	.short	(.L_25 - .L_24)
.L_24:
        /*0074*/ 	.word	0x00000008
.L_25:


//--------------------- .nv.info._Z18cuda_compute_slicePcS_iiPPiiii --------------------------
	.section	.nv.info._Z18cuda_compute_slicePcS_iiPPiiii,"",@"SHT_CUDA_INFO"
	.sectionflags	@""
	.align	4


	//----- nvinfo : EIATTR_CUDA_API_VERSION
	.align		4
        /*0000*/ 	.byte	0x04, 0x37
        /*0002*/ 	.short	(.L_27 - .L_26)
.L_26:
        /*0004*/ 	.word	0x00000082


	//----- nvinfo : EIATTR_KPARAM_INFO
	.align		4
.L_27:
        /*0008*/ 	.byte	0x04, 0x17
        /*000a*/ 	.short	(.L_29 - .L_28)
.L_28:
        /*000c*/ 	.word	0x00000000
        /*0010*/ 	.short	0x0007
        /*0012*/ 	.short	0x0028
        /*0014*/ 	.byte	0x00, 0xf0, 0x11, 0x00


	//----- nvinfo : EIATTR_KPARAM_INFO
	.align		4
.L_29:
        /*0018*/ 	.byte	0x04, 0x17
        /*001a*/ 	.short	(.L_31 - .L_30)
.L_30:
        /*001c*/ 	.word	0x00000000
        /*0020*/ 	.short	0x0006
        /*0022*/ 	.short	0x0024
        /*0024*/ 	.byte	0x00, 0xf0, 0x11, 0x00


	//----- nvinfo : EIATTR_KPARAM_INFO
	.align		4
.L_31:
        /*0028*/ 	.byte	0x04, 0x17
        /*002a*/ 	.short	(.L_33 - .L_32)
.L_32:
        /*002c*/ 	.word	0x00000000
        /*0030*/ 	.short	0x0005
        /*0032*/ 	.short	0x0020
        /*0034*/ 	.byte	0x00, 0xf0, 0x11, 0x00


	//----- nvinfo : EIATTR_KPARAM_INFO
	.align		4
.L_33:
        /*0038*/ 	.byte	0x04, 0x17
        /*003a*/ 	.short	(.L_35 - .L_34)
.L_34:
        /*003c*/ 	.word	0x00000000
        /*0040*/ 	.short	0x0004
        /*0042*/ 	.short	0x0018
        /*0044*/ 	.byte	0x00, 0xf5, 0x21, 0x00


	//----- nvinfo : EIATTR_KPARAM_INFO
	.align		4
.L_35:
        /*0048*/ 	.byte	0x04, 0x17
        /*004a*/ 	.short	(.L_37 - .L_36)
.L_36:
        /*004c*/ 	.word	0x00000000
        /*0050*/ 	.short	0x0003
        /*0052*/ 	.short	0x0014
        /*0054*/ 	.byte	0x00, 0xf0, 0x11, 0x00


	//----- nvinfo : EIATTR_KPARAM_INFO
	.align		4
.L_37:
        /*0058*/ 	.byte	0x04, 0x17
        /*005a*/ 	.short	(.L_39 - .L_38)
.L_38:
        /*005c*/ 	.word	0x00000000
        /*0060*/ 	.short	0x0002
        /*0062*/ 	.short	0x0010
        /*0064*/ 	.byte	0x00, 0xf0, 0x11, 0x00


	//----- nvinfo : EIATTR_KPARAM_INFO
	.align		4
.L_39:
        /*0068*/ 	.byte	0x04, 0x17
        /*006a*/ 	.short	(.L_41 - .L_40)
.L_40:
        /*006c*/ 	.word	0x00000000
        /*0070*/ 	.short	0x0001
        /*0072*/ 	.short	0x0008
        /*0074*/ 	.byte	0x00, 0xf5, 0x21, 0x00


	//----- nvinfo : EIATTR_KPARAM_INFO
	.align		4
.L_41:
        /*0078*/ 	.byte	0x04, 0x17
        /*007a*/ 	.short	(.L_43 - .L_42)
.L_42:
        /*007c*/ 	.word	0x00000000
        /*0080*/ 	.short	0x0000
        /*0082*/ 	.short	0x0000
        /*0084*/ 	.byte	0x00, 0xf5, 0x21, 0x00


	//----- nvinfo : EIATTR_SPARSE_MMA_MASK
	.align		4
.L_43:
        /*0088*/ 	.byte	0x03, 0x50
        /*008a*/ 	.short	0x0000


	//----- nvinfo : EIATTR_MAXREG_COUNT
	.align		4
        /*008c*/ 	.byte	0x03, 0x1b
        /*008e*/ 	.short	0x00ff


	//----- nvinfo : EIATTR_MERCURY_ISA_VERSION
	.align		4
        /*0090*/ 	.byte	0x03, 0x5f
        /*0092*/ 	.short	0x0101


	//----- nvinfo : EIATTR_VRC_CTA_INIT_COUNT
	.align		4
        /*0094*/ 	.byte	0x02, 0x4a
	.zero		1
	.zero		1


	//----- nvinfo : EIATTR_EXIT_INSTR_OFFSETS
	.align		4
        /*0098*/ 	.byte	0x04, 0x1c
        /*009a*/ 	.short	(.L_45 - .L_44)


	//   ....[0]....
.L_44:
        /*009c*/ 	.word	0x00000060


	//   ....[1]....
        /*00a0*/ 	.word	0x000008d0


	//   ....[2]....
        /*00a4*/ 	.word	0x00000d50


	//   ....[3]....
        /*00a8*/ 	.word	0x00000f40


	//----- nvinfo : EIATTR_CBANK_PARAM_SIZE
	.align		4
.L_45:
        /*00ac*/ 	.byte	0x03, 0x19
        /*00ae*/ 	.short	0x002c


	//----- nvinfo : EIATTR_PARAM_CBANK
	.align		4
        /*00b0*/ 	.byte	0x04, 0x0a
        /*00b2*/ 	.short	(.L_47 - .L_46)
	.align		4
.L_46:
        /*00b4*/ 	.word	index@(.nv.constant0._Z18cuda_compute_slicePcS_iiPPiiii)
        /*00b8*/ 	.short	0x0380
        /*00ba*/ 	.short	0x002c


	//----- nvinfo : EIATTR_SW_WAR
	.align		4
.L_47:
        /*00bc*/ 	.byte	0x04, 0x36
        /*00be*/ 	.short	(.L_49 - .L_48)
.L_48:
        /*00c0*/ 	.word	0x00000008
.L_49:


//--------------------- .nv.callgraph             --------------------------
	.section	.nv.callgraph,"",@"SHT_CUDA_CALLGRAPH"
	.align	4
	.sectionentsize	8
	.align		4
        /*0000*/ 	.word	0x00000000
	.align		4
        /*0004*/ 	.word	0xffffffff
	.align		4
        /*0008*/ 	.word	0x00000000
	.align		4
        /*000c*/ 	.word	0xfffffffe
	.align		4
        /*0010*/ 	.word	0x00000000
	.align		4
        /*0014*/ 	.word	0xfffffffd
	.align		4
        /*0018*/ 	.word	0x00000000
	.align		4
        /*001c*/ 	.word	0xfffffffc


//--------------------- .text._Z9cuda_testiPiS_   --------------------------
	.section	.text._Z9cuda_testiPiS_,"ax",@progbits
	.align	128
        .global         _Z9cuda_testiPiS_
        .type           _Z9cuda_testiPiS_,@function
        .size           _Z9cuda_testiPiS_,(.L_x_10 - _Z9cuda_testiPiS_)
        .other          _Z9cuda_testiPiS_,@"STO_CUDA_ENTRY STV_DEFAULT"
_Z9cuda_testiPiS_:
.text._Z9cuda_testiPiS_:
[----:B------:R-:W-:Y:S08]  /*0000*/  LDC R1, c[0x0][0x37c] ;  /* 0x0000df00ff017b82 */ /* 0x000ff00000000800 */
[----:B------:R-:W0:Y:S02]  /*0010*/  LDC R6, c[0x0][0x380] ;  /* 0x0000e000ff067b82 */ /* 0x000e240000000800 */
[----:B0-----:R-:W-:-:S13]  /*0020*/  ISETP.GE.AND P0, PT, R6, 0x1, PT ;  /* 0x000000010600780c */ /* 0x001fda0003f06270 */
[----:B------:R-:W-:Y:S05]  /*0030*/  @!P0 EXIT ;  /* 0x000000000000894d */ /* 0x000fea0003800000 */
[C---:B------:R-:W-:Y:S01]  /*0040*/  ISETP.GE.U32.AND P1, PT, R6.reuse, 0x10, PT ;  /* 0x000000100600780c */ /* 0x040fe20003f26070 */
[----:B------:R-:W0:Y:S01]  /*0050*/  LDCU.64 UR8, c[0x0][0x358] ;  /* 0x00006b00ff0877ac */ /* 0x000e220008000a00 */
[----:B------:R-:W-:Y:S01]  /*0060*/  LOP3.LUT R10, R6, 0xf, RZ, 0xc0, !PT ;  /* 0x0000000f060a7812 */ /* 0x000fe200078ec0ff */
[----:B------:R-:W-:-:S03]  /*0070*/  IMAD.MOV.U32 R0, RZ, RZ, RZ ;  /* 0x000000ffff007224 */ /* 0x000fc600078e00ff */
[----:B------:R-:W-:-:S07]  /*0080*/  ISETP.NE.AND P0, PT, R10, RZ, PT ;  /* 0x000000ff0a00720c */ /* 0x000fce0003f05270 */
[----:B------:R-:W-:Y:S06]  /*0090*/  @!P1 BRA `(.L_x_0) ;  /* 0x0000000400589947 */ /* 0x000fec0003800000 */
[----:B------:R-:W1:Y:S01]  /*00a0*/  LDCU.64 UR6, c[0x0][0x388] ;  /* 0x00007100ff0677ac */ /* 0x000e620008000a00 */
[----:B------:R-:W-:Y:S01]  /*00b0*/  LOP3.LUT R0, R6, 0x7ffffff0, RZ, 0xc0, !PT ;  /* 0x7ffffff006007812 */ /* 0x000fe200078ec0ff */
[----:B------:R-:W2:Y:S04]  /*00c0*/  LDCU.64 UR4, c[0x0][0x390] ;  /* 0x00007200ff0477ac */ /* 0x000ea80008000a00 */
[----:B------:R-:W-:Y:S01]  /*00d0*/  IMAD.MOV R7, RZ, RZ, -R0 ;  /* 0x000000ffff077224 */ /* 0x000fe200078e0a00 */
[----:B-1----:R-:W-:Y:S02]  /*00e0*/  UIADD3 UR6, UP0, UPT, UR6, 0x20, URZ ;  /* 0x0000002006067890 */ /* 0x002fe4000ff1e0ff */
[----:B--2---:R-:W-:Y:S02]  /*00f0*/  UIADD3 UR4, UP1, UPT, UR4, 0x20, URZ ;  /* 0x0000002004047890 */ /* 0x004fe4000ff3e0ff */
[----:B------:R-:W-:-:S02]  /*0100*/  UIADD3.X UR7, UPT, UPT, URZ, UR7, URZ, UP0, !UPT ;  /* 0x00000007ff077290 */ /* 0x000fc400087fe4ff */
[----:B------:R-:W-:Y:S01]  /*0110*/  MOV R12, UR6 ;  /* 0x00000006000c7c02 */ /* 0x000fe20008000f00 */
[----:B------:R-:W-:Y:S01]  /*0120*/  UIADD3.X UR5, UPT, UPT, URZ, UR5, URZ, UP1, !UPT ;  /* 0x00000005ff057290 */ /* 0x000fe20008ffe4ff */
[----:B------:R-:W-:Y:S02]  /*0130*/  IMAD.U32 R8, RZ, RZ, UR4 ;  /* 0x00000004ff087e24 */ /* 0x000fe4000f8e00ff */
[----:B------:R-:W-:-:S03]  /*0140*/  IMAD.U32 R3, RZ, RZ, UR7 ;  /* 0x00000007ff037e24 */ /* 0x000fc6000f8e00ff */
[----:B------:R-:W-:-:S07]  /*0150*/  MOV R9, UR5 ;  /* 0x0000000500097c02 */ /* 0x000fce0008000f00 */
.L_x_1:
[----:B------:R-:W-:Y:S01]  /*0160*/  IMAD.MOV.U32 R2, RZ, RZ, R12 ;  /* 0x000000ffff027224 */ /* 0x000fe200078e000c */
[----:B-1----:R-:W-:Y:S01]  /*0170*/  MOV R5, R9 ;  /* 0x0000000900057202 */ /* 0x002fe20000000f00 */
[----:B------:R-:W-:-:S03]  /*0180*/  IMAD.MOV.U32 R4, RZ, RZ, R8 ;  /* 0x000000ffff047224 */ /* 0x000fc600078e0008 */
[----:B0-----:R-:W2:Y:S04]  /*0190*/  LDG.E R8, desc[UR8][R2.64+-0x20] ;  /* 0xffffe00802087981 */ /* 0x001ea8000c1e1900 */
[----:B------:R-:W2:Y:S04]  /*01a0*/  LDG.E R9, desc[UR8][R4.64+-0x20] ;  /* 0xffffe00804097981 */ /* 0x000ea8000c1e1900 */
[----:B------:R-:W3:Y:S04]  /*01b0*/  LDG.E R11, desc[UR8][R4.64+-0x1c] ;  /* 0xffffe408040b7981 */ /* 0x000ee8000c1e1900 */
[----:B------:R-:W4:Y:S04]  /*01c0*/  LDG.E R13, desc[UR8][R4.64+-0x18] ;  /* 0xffffe808040d7981 */ /* 0x000f28000c1e1900 */
[----:B------:R-:W5:Y:S01]  /*01d0*/  LDG.E R15, desc[UR8][R4.64+-0x14] ;  /* 0xffffec08040f7981 */ /* 0x000f62000c1e1900 */
[----:B--2---:R-:W-:-:S05]  /*01e0*/  IMAD.IADD R9, R8, 0x1, R9 ;  /* 0x0000000108097824 */ /* 0x004fca00078e0209 */
[----:B------:R0:W-:Y:S04]  /*01f0*/  STG.E desc[UR8][R4.64+-0x20], R9 ;  /* 0xffffe00904007986 */ /* 0x0001e8000c101908 */
[----:B------:R-:W3:Y:S04]  /*0200*/  LDG.E R8, desc[UR8][R2.64+-0x1c] ;  /* 0xffffe40802087981 */ /* 0x000ee8000c1e1900 */
[----:B0-----:R-:W2:Y:S01]  /*0210*/  LDG.E R9, desc[UR8][R4.64+-0x10] ;  /* 0xfffff00804097981 */ /* 0x001ea2000c1e1900 */
[----:B---3--:R-:W-:-:S05]  /*0220*/  IMAD.IADD R11, R8, 0x1, R11 ;  /* 0x00000001080b7824 */ /* 0x008fca00078e020b */
[----:B------:R0:W-:Y:S04]  /*0230*/  STG.E desc[UR8][R4.64+-0x1c], R11 ;  /* 0xffffe40b04007986 */ /* 0x0001e8000c101908 */
[----:B------:R-:W4:Y:S04]  /*0240*/  LDG.E R8, desc[UR8][R2.64+-0x18] ;  /* 0xffffe80802087981 */ /* 0x000f28000c1e1900 */
[----:B0-----:R-:W3:Y:S01]  /*0250*/  LDG.E R11, desc[UR8][R4.64+-0xc] ;  /* 0xfffff408040b7981 */ /* 0x001ee2000c1e1900 */
[----:B----4-:R-:W-:-:S05]  /*0260*/  IADD3 R13, PT, PT, R8, R13, RZ ;  /* 0x0000000d080d7210 */ /* 0x010fca0007ffe0ff */
[----:B------:R0:W-:Y:S04]  /*0270*/  STG.E desc[UR8][R4.64+-0x18], R13 ;  /* 0xffffe80d04007986 */ /* 0x0001e8000c101908 */
[----:B------:R-:W5:Y:S04]  /*0280*/  LDG.E R8, desc[UR8][R2.64+-0x14] ;  /* 0xffffec0802087981 */ /* 0x000f68000c1e1900 */
[----:B0-----:R-:W4:Y:S01]  /*0290*/  LDG.E R13, desc[UR8][R4.64+-0x8] ;  /* 0xfffff808040d7981 */ /* 0x001f22000c1e1900 */
[----:B-----5:R-:W-:-:S05]  /*02a0*/  IMAD.IADD R15, R8, 0x1, R15 ;  /* 0x00000001080f7824 */ /* 0x020fca00078e020f */
[----:B------:R0:W-:Y:S04]  /*02b0*/  STG.E desc[UR8][R4.64+-0x14], R15 ;  /* 0xffffec0f04007986 */ /* 0x0001e8000c101908 */
[----:B------:R-:W2:Y:S04]  /*02c0*/  LDG.E R8, desc[UR8][R2.64+-0x10] ;  /* 0xfffff00802087981 */ /* 0x000ea8000c1e1900 */
[----:B0-----:R-:W5:Y:S01]  /*02d0*/  LDG.E R15, desc[UR8][R4.64+-0x4] ;  /* 0xfffffc08040f7981 */ /* 0x001f62000c1e1900 */
[----:B--2---:R-:W-:-:S05]  /*02e0*/  IMAD.IADD R9, R8, 0x1, R9 ;  /* 0x0000000108097824 */ /* 0x004fca00078e0209 */
[----:B------:R0:W-:Y:S04]  /*02f0*/  STG.E desc[UR8][R4.64+-0x10], R9 ;  /* 0xfffff00904007986 */ /* 0x0001e8000c101908 */
[----:B------:R-:W3:Y:S04]  /*0300*/  LDG.E R8, desc[UR8][R2.64+-0xc] ;  /* 0xfffff40802087981 */ /* 0x000ee8000c1e1900 */
[----:B0-----:R-:W2:Y:S01]  /*0310*/  LDG.E R9, desc[UR8][R4.64] ;  /* 0x0000000804097981 */ /* 0x001ea2000c1e1900 */
[----:B---3--:R-:W-:-:S05]  /*0320*/  IADD3 R11, PT, PT, R8, R11, RZ ;  /* 0x0000000b080b7210 */ /* 0x008fca0007ffe0ff */
[----:B------:R0:W-:Y:S04]  /*0330*/  STG.E desc[UR8][R4.64+-0xc], R11 ;  /* 0xfffff40b04007986 */ /* 0x0001e8000c101908 */
[----:B------:R-:W4:Y:S04]  /*0340*/  LDG.E R8, desc[UR8][R2.64+-0x8] ;  /* 0xfffff80802087981 */ /* 0x000f28000c1e1900 */
[----:B0-----:R-:W3:Y:S01]  /*0350*/  LDG.E R11, desc[UR8][R4.64+0x4] ;  /* 0x00000408040b7981 */ /* 0x001ee2000c1e1900 */
[----:B----4-:R-:W-:-:S05]  /*0360*/  IMAD.IADD R13, R8, 0x1, R13 ;  /* 0x00000001080d7824 */ /* 0x010fca00078e020d */
[----:B------:R0:W-:Y:S04]  /*0370*/  STG.E desc[UR8][R4.64+-0x8], R13 ;  /* 0xfffff80d04007986 */ /* 0x0001e8000c101908 */
[----:B------:R-:W5:Y:S04]  /*0380*/  LDG.E R8, desc[UR8][R2.64+-0x4] ;  /* 0xfffffc0802087981 */ /* 0x000f68000c1e1900 */
[----:B0-----:R-:W4:Y:S01]  /*0390*/  LDG.E R13, desc[UR8][R4.64+0x8] ;  /* 0x00000808040d7981 */ /* 0x001f22000c1e1900 */
[----:B-----5:R-:W-:-:S05]  /*03a0*/  IMAD.IADD R15, R8, 0x1, R15 ;  /* 0x00000001080f7824 */ /* 0x020fca00078e020f */
[----:B------:R0:W-:Y:S04]  /*03b0*/  STG.E desc[UR8][R4.64+-0x4], R15 ;  /* 0xfffffc0f04007986 */ /* 0x0001e8000c101908 */
[----:B------:R-:W2:Y:S04]  /*03c0*/  LDG.E R8, desc[UR8][R2.64] ;  /* 0x0000000802087981 */ /* 0x000ea8000c1e1900 */
[----:B0-----:R-:W5:Y:S01]  /*03d0*/  LDG.E R15, desc[UR8][R4.64+0xc] ;  /* 0x00000c08040f7981 */ /* 0x001f62000c1e1900 */
[----:B--2---:R-:W-:-:S05]  /*03e0*/  IADD3 R9, PT, PT, R8, R9, RZ ;  /* 0x0000000908097210 */ /* 0x004fca0007ffe0ff */
[----:B------:R0:W-:Y:S04]  /*03f0*/  STG.E desc[UR8][R4.64], R9 ;  /* 0x0000000904007986 */ /* 0x0001e8000c101908 */
[----:B------:R-:W3:Y:S04]  /*0400*/  LDG.E R8, desc[UR8][R2.64+0x4] ;  /* 0x0000040802087981 */ /* 0x000ee8000c1e1900 */
[----:B0-----:R-:W2:Y:S01]  /*0410*/  LDG.E R9, desc[UR8][R4.64+0x10] ;  /* 0x0000100804097981 */ /* 0x001ea2000c1e1900 */
[----:B---3--:R-:W-:-:S05]  /*0420*/  IMAD.IADD R11, R8, 0x1, R11 ;  /* 0x00000001080b7824 */ /* 0x008fca00078e020b */
[----:B------:R0:W-:Y:S04]  /*0430*/  STG.E desc[UR8][R4.64+0x4], R11 ;  /* 0x0000040b04007986 */ /* 0x0001e8000c101908 */
[----:B------:R-:W4:Y:S04]  /*0440*/  LDG.E R8, desc[UR8][R2.64+0x8] ;  /* 0x0000080802087981 */ /* 0x000f28000c1e1900 */
[----:B0-----:R-:W3:Y:S01]  /*0450*/  LDG.E R11, desc[UR8][R4.64+0x14] ;  /* 0x00001408040b7981 */ /* 0x001ee2000c1e1900 */
[----:B----4-:R-:W-:-:S05]  /*0460*/  IMAD.IADD R13, R8, 0x1, R13 ;  /* 0x00000001080d7824 */ /* 0x010fca00078e020d */
[----:B------:R0:W-:Y:S04]  /*0470*/  STG.E desc[UR8][R4.64+0x8], R13 ;  /* 0x0000080d04007986 */ /* 0x0001e8000c101908 */
[----:B------:R-:W5:Y:S04]  /*0480*/  LDG.E R8, desc[UR8][R2.64+0xc] ;  /* 0x00000c0802087981 */ /* 0x000f68000c1e1900 */
[----:B0-----:R-:W4:Y:S01]  /*0490*/  LDG.E R13, desc[UR8][R4.64+0x18] ;  /* 0x00001808040d7981 */ /* 0x001f22000c1e1900 */
[----:B-----5:R-:W-:-:S05]  /*04a0*/  IADD3 R15, PT, PT, R8, R15, RZ ;  /* 0x0000000f080f7210 */ /* 0x020fca0007ffe0ff */
[----:B------:R0:W-:Y:S04]  /*04b0*/  STG.E desc[UR8][R4.64+0xc], R15 ;  /* 0x00000c0f04007986 */ /* 0x0001e8000c101908 */
[----:B------:R-:W2:Y:S04]  /*04c0*/  LDG.E R8, desc[UR8][R2.64+0x10] ;  /* 0x0000100802087981 */ /* 0x000ea8000c1e1900 */
[----:B0-----:R-:W5:Y:S01]  /*04d0*/  LDG.E R15, desc[UR8][R4.64+0x1c] ;  /* 0x00001c08040f7981 */ /* 0x001f62000c1e1900 */
[----:B--2---:R-:W-:-:S05]  /*04e0*/  IMAD.IADD R9, R8, 0x1, R9 ;  /* 0x0000000108097824 */ /* 0x004fca00078e0209 */
[----:B------:R0:W-:Y:S04]  /*04f0*/  STG.E desc[UR8][R4.64+0x10], R9 ;  /* 0x0000100904007986 */ /* 0x0001e8000c101908 */
[----:B------:R-:W3:Y:S02]  /*0500*/  LDG.E R8, desc[UR8][R2.64+0x14] ;  /* 0x0000140802087981 */ /* 0x000ee4000c1e1900 */
[----:B---3--:R-:W-:-:S05]  /*0510*/  IMAD.IADD R11, R8, 0x1, R11 ;  /* 0x00000001080b7824 */ /* 0x008fca00078e020b */
[----:B------:R1:W-:Y:S04]  /*0520*/  STG.E desc[UR8][R4.64+0x14], R11 ;  /* 0x0000140b04007986 */ /* 0x0003e8000c101908 */
[----:B------:R-:W4:Y:S01]  /*0530*/  LDG.E R8, desc[UR8][R2.64+0x18] ;  /* 0x0000180802087981 */ /* 0x000f22000c1e1900 */
[----:B------:R-:W-:Y:S01]  /*0540*/  VIADD R7, R7, 0x10 ;  /* 0x0000001007077836 */ /* 0x000fe20000000000 */
[----:B----4-:R-:W-:-:S05]  /*0550*/  IADD3 R13, PT, PT, R8, R13, RZ ;  /* 0x0000000d080d7210 */ /* 0x010fca0007ffe0ff */
[----:B------:R1:W-:Y:S04]  /*0560*/  STG.E desc[UR8][R4.64+0x18], R13 ;  /* 0x0000180d04007986 */ /* 0x0003e8000c101908 */
[----:B------:R2:W5:Y:S01]  /*0570*/  LDG.E R8, desc[UR8][R2.64+0x1c] ;  /* 0x00001c0802087981 */ /* 0x000562000c1e1900 */
[----:B------:R-:W-:Y:S02]  /*0580*/  ISETP.NE.AND P1, PT, R7, RZ, PT ;  /* 0x000000ff0700720c */ /* 0x000fe40003f25270 */
[----:B------:R-:W-:-:S04]  /*0590*/  IADD3 R12, P2, PT, R2, 0x40, RZ ;  /* 0x00000040020c7810 */ /* 0x000fc80007f5e0ff */
[----:B--2---:R-:W-:Y:S01]  /*05a0*/  IADD3.X R3, PT, PT, RZ, R3, RZ, P2, !PT ;  /* 0x00000003ff037210 */ /* 0x004fe200017fe4ff */
[----:B-----5:R-:W-:Y:S01]  /*05b0*/  IMAD.IADD R15, R8, 0x1, R15 ;  /* 0x00000001080f7824 */ /* 0x020fe200078e020f */
[----:B------:R-:W-:-:S04]  /*05c0*/  IADD3 R8, P3, PT, R4, 0x40, RZ ;  /* 0x0000004004087810 */ /* 0x000fc80007f7e0ff */
[----:B------:R1:W-:Y:S01]  /*05d0*/  STG.E desc[UR8][R4.64+0x1c], R15 ;  /* 0x00001c0f04007986 */ /* 0x0003e2000c101908 */
[----:B0-----:R-:W-:Y:S01]  /*05e0*/  IMAD.X R9, RZ, RZ, R5, P3 ;  /* 0x000000ffff097224 */ /* 0x001fe200018e0605 */
[----:B------:R-:W-:Y:S07]  /*05f0*/  @P1 BRA `(.L_x_1) ;  /* 0xfffffff800d81947 */ /* 0x000fee000383ffff */
.L_x_0:
[----:B0-----:R-:W-:Y:S05]  /*0600*/  @!P0 EXIT ;  /* 0x000000000000894d */ /* 0x001fea0003800000 */
[----:B------:R-:W-:Y:S02]  /*0610*/  ISETP.GE.U32.AND P0, PT, R10, 0x8, PT ;  /* 0x000000080a00780c */ /* 0x000fe40003f06070 */
[----:B------:R-:W-:-:S04]  /*0620*/  LOP3.LUT R12, R6, 0x7, RZ, 0xc0, !PT ;  /* 0x00000007060c7812 */ /* 0x000fc800078ec0ff */
[----:B------:R-:W-:-:S07]  /*0630*/  ISETP.NE.AND P1, PT, R12, RZ, PT ;  /* 0x000000ff0c00720c */ /* 0x000fce0003f25270 */
[----:B------:R-:W-:Y:S06]  /*0640*/  @!P0 BRA `(.L_x_2) ;  /* 0x0000000000948947 */ /* 0x000fec0003800000 */
[----:B------:R-:W0:Y:S08]  /*0650*/  LDC.64 R2, c[0x0][0x388] ;  /* 0x0000e200ff027b82 */ /* 0x000e300000000a00 */
[----:B-1----:R-:W1:Y:S01]  /*0660*/  LDC.64 R4, c[0x0][0x390] ;  /* 0x0000e400ff047b82 */ /* 0x002e620000000a00 */
[----:B0-----:R-:W-:-:S05]  /*0670*/  IMAD.WIDE.U32 R2, R0, 0x4, R2 ;  /* 0x0000000400027825 */ /* 0x001fca00078e0002 */
[----:B------:R-:W2:Y:S01]  /*0680*/  LDG.E R7, desc[UR8][R2.64] ;  /* 0x0000000802077981 */ /* 0x000ea2000c1e1900 */
[----:B-1----:R-:W-:-:S05]  /*0690*/  IMAD.WIDE.U32 R4, R0, 0x4, R4 ;  /* 0x0000000400047825 */ /* 0x002fca00078e0004 */
[----:B------:R-:W2:Y:S04]  /*06a0*/  LDG.E R8, desc[UR8][R4.64] ;  /* 0x0000000804087981 */ /* 0x000ea8000c1e1900 */
[----:B------:R-:W3:Y:S04]  /*06b0*/  LDG.E R9, desc[UR8][R4.64+0x4] ;  /* 0x0000040804097981 */ /* 0x000ee8000c1e1900 */
[----:B------:R-:W4:Y:S04]  /*06c0*/  LDG.E R11, desc[UR8][R4.64+0x8] ;  /* 0x00000808040b7981 */ /* 0x000f28000c1e1900 */
[----:B------:R-:W5:Y:S01]  /*06d0*/  LDG.E R13, desc[UR8][R4.64+0xc] ;  /* 0x00000c08040d7981 */ /* 0x000f62000c1e1900 */
[----:B--2---:R-:W-:-:S05]  /*06e0*/  IADD3 R7, PT, PT, R7, R8, RZ ;  /* 0x0000000807077210 */ /* 0x004fca0007ffe0ff */
[----:B------:R-:W-:Y:S04]  /*06f0*/  STG.E desc[UR8][R4.64], R7 ;  /* 0x0000000704007986 */ /* 0x000fe8000c101908 */
[----:B------:R-:W3:Y:S02]  /*0700*/  LDG.E R8, desc[UR8][R2.64+0x4] ;  /* 0x0000040802087981 */ /* 0x000ee4000c1e1900 */
[----:B---3--:R-:W-:-:S05]  /*0710*/  IMAD.IADD R9, R8, 0x1, R9 ;  /* 0x0000000108097824 */ /* 0x008fca00078e0209 */
[----:B------:R0:W-:Y:S04]  /*0720*/  STG.E desc[UR8][R4.64+0x4], R9 ;  /* 0x0000040904007986 */ /* 0x0001e8000c101908 */
[----:B------:R-:W4:Y:S04]  /*0730*/  LDG.E R8, desc[UR8][R2.64+0x8] ;  /* 0x0000080802087981 */ /* 0x000f28000c1e1900 */
[----:B0-----:R-:W2:Y:S01]  /*0740*/  LDG.E R9, desc[UR8][R4.64+0x14] ;  /* 0x0000140804097981 */ /* 0x001ea2000c1e1900 */
[----:B----4-:R-:W-:-:S05]  /*0750*/  IADD3 R11, PT, PT, R8, R11, RZ ;  /* 0x0000000b080b7210 */ /* 0x010fca0007ffe0ff */
[----:B------:R0:W-:Y:S04]  /*0760*/  STG.E desc[UR8][R4.64+0x8], R11 ;  /* 0x0000080b04007986 */ /* 0x0001e8000c101908 */
[----:B------:R-:W5:Y:S04]  /*0770*/  LDG.E R8, desc[UR8][R2.64+0xc] ;  /* 0x00000c0802087981 */ /* 0x000f68000c1e1900 */
[----:B0-----:R-:W3:Y:S01]  /*0780*/  LDG.E R11, desc[UR8][R4.64+0x18] ;  /* 0x00001808040b7981 */ /* 0x001ee2000c1e1900 */
[----:B-----5:R-:W-:-:S03]  /*0790*/  IMAD.IADD R13, R8, 0x1, R13 ;  /* 0x00000001080d7824 */ /* 0x020fc600078e020d */
[----:B------:R-:W4:Y:S04]  /*07a0*/  LDG.E R8, desc[UR8][R4.64+0x10] ;  /* 0x0000100804087981 */ /* 0x000f28000c1e1900 */
[----:B------:R0:W-:Y:S04]  /*07b0*/  STG.E desc[UR8][R4.64+0xc], R13 ;  /* 0x00000c0d04007986 */ /* 0x0001e8000c101908 */
[----:B------:R-:W4:Y:S04]  /*07c0*/  LDG.E R7, desc[UR8][R2.64+0x10] ;  /* 0x0000100802077981 */ /* 0x000f28000c1e1900 */
[----:B0-----:R-:W5:Y:S01]  /*07d0*/  LDG.E R13, desc[UR8][R4.64+0x1c] ;  /* 0x00001c08040d7981 */ /* 0x001f62000c1e1900 */
[----:B----4-:R-:W-:-:S05]  /*07e0*/  IADD3 R7, PT, PT, R7, R8, RZ ;  /* 0x0000000807077210 */ /* 0x010fca0007ffe0ff */
[----:B------:R0:W-:Y:S04]  /*07f0*/  STG.E desc[UR8][R4.64+0x10], R7 ;  /* 0x0000100704007986 */ /* 0x0001e8000c101908 */
[----:B------:R-:W2:Y:S02]  /*0800*/  LDG.E R8, desc[UR8][R2.64+0x14] ;  /* 0x0000140802087981 */ /* 0x000ea4000c1e1900 */
[----:B--2---:R-:W-:-:S05]  /*0810*/  IMAD.IADD R9, R8, 0x1, R9 ;  /* 0x0000000108097824 */ /* 0x004fca00078e0209 */
[----:B------:R0:W-:Y:S04]  /*0820*/  STG.E desc[UR8][R4.64+0x14], R9 ;  /* 0x0000140904007986 */ /* 0x0001e8000c101908 */
[----:B------:R-:W3:Y:S02]  /*0830*/  LDG.E R8, desc[UR8][R2.64+0x18] ;  /* 0x0000180802087981 */ /* 0x000ee4000c1e1900 */
[----:B---3--:R-:W-:-:S05]  /*0840*/  IADD3 R11, PT, PT, R8, R11, RZ ;  /* 0x0000000b080b7210 */ /* 0x008fca0007ffe0ff */
[----:B------:R0:W-:Y:S04]  /*0850*/  STG.E desc[UR8][R4.64+0x18], R11 ;  /* 0x0000180b04007986 */ /* 0x0001e8000c101908 */
[----:B------:R-:W5:Y:S01]  /*0860*/  LDG.E R8, desc[UR8][R2.64+0x1c] ;  /* 0x00001c0802087981 */ /* 0x000f62000c1e1900 */
[----:B------:R-:W-:Y:S01]  /*0870*/  IADD3 R0, PT, PT, R0, 0x8, RZ ;  /* 0x0000000800007810 */ /* 0x000fe20007ffe0ff */
[----:B-----5:R-:W-:-:S05]  /*0880*/  IMAD.IADD R13, R8, 0x1, R13 ;  /* 0x00000001080d7824 */ /* 0x020fca00078e020d */
[----:B------:R0:W-:Y:S02]  /*0890*/  STG.E desc[UR8][R4.64+0x1c], R13 ;  /* 0x00001c0d04007986 */ /* 0x0001e4000c101908 */
.L_x_2:
[----:B------:R-:W-:Y:S05]  /*08a0*/  @!P1 EXIT ;  /* 0x000000000000994d */ /* 0x000fea0003800000 */
[----:B------:R-:W-:Y:S02]  /*08b0*/  ISETP.GE.U32.AND P0, PT, R12, 0x4, PT ;  /* 0x000000040c00780c */ /* 0x000fe40003f06070 */
[----:B------:R-:W-:-:S04]  /*08c0*/  LOP3.LUT R6, R6, 0x3, RZ, 0xc0, !PT ;  /* 0x0000000306067812 */ /* 0x000fc800078ec0ff */
[----:B------:R-:W-:-:S07]  /*08d0*/  ISETP.NE.AND P1, PT, R6, RZ, PT ;  /* 0x000000ff0600720c */ /* 0x000fce0003f25270 */
[----:B------:R-:W-:Y:S06]  /*08e0*/  @!P0 BRA `(.L_x_3) ;  /* 0x0000000000548947 */ /* 0x000fec0003800000 */
[----:B01----:R-:W0:Y:S08]  /*08f0*/  LDC.64 R4, c[0x0][0x388] ;  /* 0x0000e200ff047b82 */ /* 0x003e300000000a00 */
[----:B------:R-:W1:Y:S01]  /*0900*/  LDC.64 R2, c[0x0][0x390] ;  /* 0x0000e400ff027b82 */ /* 0x000e620000000a00 */
[----:B0-----:R-:W-:-:S05]  /*0910*/  IMAD.WIDE.U32 R4, R0, 0x4, R4 ;  /* 0x0000000400047825 */ /* 0x001fca00078e0004 */
[----:B------:R-:W2:Y:S01]  /*0920*/  LDG.E R7, desc[UR8][R4.64] ;  /* 0x0000000804077981 */ /* 0x000ea2000c1e1900 */
[----:B-1----:R-:W-:-:S05]  /*0930*/  IMAD.WIDE.U32 R2, R0, 0x4, R2 ;  /* 0x0000000400027825 */ /* 0x002fca00078e0002 */
[----:B------:R-:W2:Y:S04]  /*0940*/  LDG.E R8, desc[UR8][R2.64] ;  /* 0x0000000802087981 */ /* 0x000ea8000c1e1900 */
[----:B------:R-:W3:Y:S04]  /*0950*/  LDG.E R9, desc[UR8][R2.64+0x4] ;  /* 0x0000040802097981 */ /* 0x000ee8000c1e1900 */
[----:B------:R-:W4:Y:S04]  /*0960*/  LDG.E R11, desc[UR8][R2.64+0x8] ;  /* 0x00000808020b7981 */ /* 0x000f28000c1e1900 */
[----:B------:R-:W5:Y:S01]  /*0970*/  LDG.E R13, desc[UR8][R2.64+0xc] ;  /* 0x00000c08020d7981 */ /* 0x000f62000c1e1900 */
[----:B--2---:R-:W-:-:S05]  /*0980*/  IMAD.IADD R7, R7, 0x1, R8 ;  /* 0x0000000107077824 */ /* 0x004fca00078e0208 */
[----:B------:R2:W-:Y:S04]  /*0990*/  STG.E desc[UR8][R2.64], R7 ;  /* 0x0000000702007986 */ /* 0x0005e8000c101908 */
[----:B------:R-:W3:Y:S02]  /*09a0*/  LDG.E R8, desc[UR8][R4.64+0x4] ;  /* 0x0000040804087981 */ /* 0x000ee4000c1e1900 */
[----:B---3--:R-:W-:-:S05]  /*09b0*/  IADD3 R9, PT, PT, R8, R9, RZ ;  /* 0x0000000908097210 */ /* 0x008fca0007ffe0ff */
[----:B------:R2:W-:Y:S04]  /*09c0*/  STG.E desc[UR8][R2.64+0x4], R9 ;  /* 0x0000040902007986 */ /* 0x0005e8000c101908 */
[----:B------:R-:W4:Y:S02]  /*09d0*/  LDG.E R8, desc[UR8][R4.64+0x8] ;  /* 0x0000080804087981 */ /* 0x000f24000c1e1900 */
[----:B----4-:R-:W-:-:S05]  /*09e0*/  IMAD.IADD R11, R8, 0x1, R11 ;  /* 0x00000001080b7824 */ /* 0x010fca00078e020b */
[----:B------:R2:W-:Y:S04]  /*09f0*/  STG.E desc[UR8][R2.64+0x8], R11 ;  /* 0x0000080b02007986 */ /* 0x0005e8000c101908 */
[----:B------:R-:W5:Y:S01]  /*0a00*/  LDG.E R8, desc[UR8][R4.64+0xc] ;  /* 0x00000c0804087981 */ /* 0x000f62000c1e1900 */
[----:B------:R-:W-:Y:S01]  /*0a10*/  VIADD R0, R0, 0x4 ;  /* 0x0000000400007836 */ /* 0x000fe20000000000 */
[----:B-----5:R-:W-:-:S05]  /*0a20*/  IADD3 R13, PT, PT, R8, R13, RZ ;  /* 0x0000000d080d7210 */ /* 0x020fca0007ffe0ff */
[----:B------:R2:W-:Y:S02]  /*0a30*/  STG.E desc[UR8][R2.64+0xc], R13 ;  /* 0x00000c0d02007986 */ /* 0x0005e4000c101908 */
.L_x_3:
[----:B------:R-:W-:Y:S05]  /*0a40*/  @!P1 EXIT ;  /* 0x000000000000994d */ /* 0x000fea0003800000 */
[----:B--2---:R-:W2:Y:S01]  /*0a50*/  LDC.64 R2, c[0x0][0x390] ;  /* 0x0000e400ff027b82 */ /* 0x004ea20000000a00 */
[----:B------:R-:W-:-:S07]  /*0a60*/  IADD3 R6, PT, PT, -R6, RZ, RZ ;  /* 0x000000ff06067210 */ /* 0x000fce0007ffe1ff */
[----:B01----:R-:W0:Y:S01]  /*0a70*/  LDC.64 R4, c[0x0][0x388] ;  /* 0x0000e200ff047b82 */ /* 0x003e220000000a00 */
[----:B--2---:R-:W-:-:S04]  /*0a80*/  IMAD.WIDE.U32 R2, R0, 0x4, R2 ;  /* 0x0000000400027825 */ /* 0x004fc800078e0002 */
[----:B------:R-:W-:Y:S02]  /*0a90*/  IMAD.MOV.U32 R9, RZ, RZ, R3 ;  /* 0x000000ffff097224 */ /* 0x000fe400078e0003 */
[----:B0-----:R-:W-:Y:S01]  /*0aa0*/  IMAD.WIDE.U32 R4, R0, 0x4, R4 ;  /* 0x0000000400047825 */ /* 0x001fe200078e0004 */
[----:B------:R-:W-:-:S07]  /*0ab0*/  MOV R0, R2 ;  /* 0x0000000200007202 */ /* 0x000fce0000000f00 */
.L_x_4:
[----:B0-----:R-:W-:Y:S01]  /*0ac0*/  IMAD.MOV.U32 R2, RZ, RZ, R0 ;  /* 0x000000ffff027224 */ /* 0x001fe200078e0000 */
[----:B------:R-:W-:Y:S01]  /*0ad0*/  MOV R3, R9 ;  /* 0x0000000900037202 */ /* 0x000fe20000000f00 */
[----:B------:R0:W2:Y:S04]  /*0ae0*/  LDG.E R0, desc[UR8][R4.64] ;  /* 0x0000000804007981 */ /* 0x0000a8000c1e1900 */
[----:B------:R-:W2:Y:S01]  /*0af0*/  LDG.E R7, desc[UR8][R2.64] ;  /* 0x0000000802077981 */ /* 0x000ea2000c1e1900 */
[----:B------:R-:W-:-:S04]  /*0b00*/  IADD3 R6, PT, PT, R6, 0x1, RZ ;  /* 0x0000000106067810 */ /* 0x000fc80007ffe0ff */
[----:B------:R-:W-:Y:S02]  /*0b10*/  ISETP.NE.AND P0, PT, R6, RZ, PT ;  /* 0x000000ff0600720c */ /* 0x000fe40003f05270 */
[----:B0-----:R-:W-:-:S04]  /*0b20*/  IADD3 R4, P2, PT, R4, 0x4, RZ ;  /* 0x0000000404047810 */ /* 0x001fc80007f5e0ff */
[----:B------:R-:W-:Y:S01]  /*0b30*/  IADD3.X R5, PT, PT, RZ, R5, RZ, P2, !PT ;  /* 0x00000005ff057210 */ /* 0x000fe200017fe4ff */
[----:B--2---:R-:W-:Y:S01]  /*0b40*/  IMAD.IADD R7, R0, 0x1, R7 ;  /* 0x0000000100077824 */ /* 0x004fe200078e0207 */
[----:B------:R-:W-:-:S04]  /*0b50*/  IADD3 R0, P1, PT, R2, 0x4, RZ ;  /* 0x0000000402007810 */ /* 0x000fc80007f3e0ff */
[----:B------:R0:W-:Y:S01]  /*0b60*/  STG.E desc[UR8][R2.64], R7 ;  /* 0x0000000702007986 */ /* 0x0001e2000c101908 */
[----:B------:R-:W-:Y:S01]  /*0b70*/  IMAD.X R9, RZ, RZ, R3, P1 ;  /* 0x000000ffff097224 */ /* 0x000fe200008e0603 */
[----:B------:R-:W-:Y:S07]  /*0b80*/  @P0 BRA `(.L_x_4) ;  /* 0xfffffffc00cc0947 */ /* 0x000fee000383ffff */
[----:B------:R-:W-:Y:S05]  /*0b90*/  EXIT ;  /* 0x000000000000794d */ /* 0x000fea0003800000 */
.L_x_5:
[----:B------:R-:W-:-:S00]  /*0ba0*/  BRA `(.L_x_5) ;  /* 0xfffffffc00fc7947 */ /* 0x000fc0000383ffff */
[----:B------:R-:W-:-:S00]  /*0bb0*/  NOP ;  /* 0x0000000000007918 */ /* 0x000fc00000000000 */
        /* <DEDUP_REMOVED lines=12> */
.L_x_10:


//--------------------- .text._Z18cuda_compute_slicePcS_iiPPiiii --------------------------
	.section	.text._Z18cuda_compute_slicePcS_iiPPiiii,"ax",@progbits
	.align	128
        .global         _Z18cuda_compute_slicePcS_iiPPiiii
        .type           _Z18cuda_compute_slicePcS_iiPPiiii,@function
        .size           _Z18cuda_compute_slicePcS_iiPPiiii,(.L_x_11 - _Z18cuda_compute_slicePcS_iiPPiiii)
        .other          _Z18cuda_compute_slicePcS_iiPPiiii,@"STO_CUDA_ENTRY STV_DEFAULT"
_Z18cuda_compute_slicePcS_iiPPiiii:
.text._Z18cuda_compute_slicePcS_iiPPiiii:
[----:B------:R-:W-:Y:S01]  /*0000*/  LDC R1, c[0x0][0x37c] ;  /* 0x0000df00ff017b82 */ /* 0x000fe20000000800 */
[----:B------:R-:W0:Y:S01]  /*0010*/  LDCU UR10, c[0x0][0x3a8] ;  /* 0x00007500ff0a77ac */ /* 0x000e220008000800 */
[----:B------:R-:W0:Y:S02]  /*0020*/  LDCU.64 UR14, c[0x0][0x3a0] ;  /* 0x00007400ff0e77ac */ /* 0x000e240008000a00 */
[----:B0-----:R-:W-:-:S04]  /*0030*/  UIADD3 UR4, UPT, UPT, UR14, -UR10, URZ ;  /* 0x8000000a0e047290 */ /* 0x001fc8000fffe0ff */
[----:B------:R-:W-:-:S06]  /*0040*/  UISETP.GE.AND UP0, UPT, UR4, UR15, UPT ;  /* 0x0000000f0400728c */ /* 0x000fcc000bf06270 */
[----:B------:R-:W-:-:S13]  /*0050*/  PLOP3.LUT P0, PT, PT, PT, UP0, 0x80, 0x8 ;  /* 0x000000000008781c */ /* 0x000fda0003f0f008 */
[----:B------:R-:W-:Y:S05]  /*0060*/  @!P0 EXIT ;  /* 0x000000000000894d */ /* 0x000fea0003800000 */
[----:B------:R-:W-:Y:S01]  /*0070*/  UIADD3 UR5, UPT, UPT, UR14, -UR10, -UR15 ;  /* 0x8000000a0e057290 */ /* 0x000fe2000fffe80f */
[----:B------:R-:W0:Y:S03]  /*0080*/  LDCU.64 UR16, c[0x0][0x358] ;  /* 0x00006b00ff1077ac */ /* 0x000e260008000a00 */
[----:B------:R-:W-:Y:S02]  /*0090*/  UISETP.GE.U32.AND UP0, UPT, UR5, 0x3, UPT ;  /* 0x000000030500788c */ /* 0x000fe4000bf06070 */
[----:B------:R-:W-:-:S04]  /*00a0*/  UIADD3 UR12, UPT, UPT, UR5, 0x1, URZ ;  /* 0x00000001050c7890 */ /* 0x000fc8000fffe0ff */
[----:B------:R-:W-:-:S03]  /*00b0*/  ULOP3.LUT UR18, UR12, 0x3, URZ, 0xc0, !UPT ;  /* 0x000000030c127892 */ /* 0x000fc6000f8ec0ff */
[----:B------:R-:W-:Y:S09]  /*00c0*/  BRA.U !UP0, `(.L_x_6) ;  /* 0x0000000508fc7547 */ /* 0x000ff2000b800000 */
[----:B------:R-:W1:Y:S01]  /*00d0*/  LDCU.64 UR6, c[0x0][0x398] ;  /* 0x00007300ff0677ac */ /* 0x000e620008000a00 */
[----:B------:R-:W-:Y:S01]  /*00e0*/  ULOP3.LUT UR5, UR12, 0xfffffffc, URZ, 0xc0, !UPT ;  /* 0xfffffffc0c057892 */ /* 0x000fe2000f8ec0ff */
[----:B------:R-:W2:Y:S01]  /*00f0*/  LDCU UR15, c[0x0][0x3a8] ;  /* 0x00007500ff0f77ac */ /* 0x000ea20008000800 */
[----:B------:R-:W3:Y:S01]  /*0100*/  LDCU.128 UR20, c[0x0][0x380] ;  /* 0x00007000ff1477ac */ /* 0x000ee20008000c00 */
[----:B------:R-:W-:Y:S02]  /*0110*/  UIADD3 UR10, UPT, UPT, UR10, -0x1, URZ ;  /* 0xffffffff0a0a7890 */ /* 0x000fe4000fffe0ff */
[----:B------:R-:W-:Y:S02]  /*0120*/  UIADD3 UR5, UPT, UPT, -UR5, URZ, URZ ;  /* 0x000000ff05057290 */ /* 0x000fe4000fffe1ff */
[----:B-1----:R-:W-:-:S04]  /*0130*/  UIADD3 UR11, UP0, UPT, UR6, -0x10, URZ ;  /* 0xfffffff0060b7890 */ /* 0x002fc8000ff1e0ff */
[----:B--23--:R-:W-:-:S12]  /*0140*/  UIADD3.X UR13, UPT, UPT, UR7, -0x1, URZ, UP0, !UPT ;  /* 0xffffffff070d7890 */ /* 0x00cfd800087fe4ff */
.L_x_7:
[----:B------:R-:W-:Y:S01]  /*0150*/  UMOV UR6, UR11 ;  /* 0x0000000b00067c82 */ /* 0x000fe20008000000 */
[----:B------:R-:W-:Y:S02]  /*0160*/  UMOV UR7, UR13 ;  /* 0x0000000d00077c82 */ /* 0x000fe40008000000 */
[----:B------:R-:W-:-:S06]  /*0170*/  UIMAD.WIDE UR24, UR4, 0x8, UR6 ;  /* 0x00000008041878a5 */ /* 0x000fcc000f8e0206 */
[----:B------:R-:W-:Y:S02]  /*0180*/  IMAD.U32 R6, RZ, RZ, UR24 ;  /* 0x00000018ff067e24 */ /* 0x000fe4000f8e00ff */
[----:B------:R-:W-:Y:S02]  /*0190*/  IMAD.U32 R7, RZ, RZ, UR25 ;  /* 0x00000019ff077e24 */ /* 0x000fe4000f8e00ff */
[----:B------:R-:W-:Y:S02]  /*01a0*/  IMAD.U32 R8, RZ, RZ, UR24 ;  /* 0x00000018ff087e24 */ /* 0x000fe4000f8e00ff */
[----:B------:R-:W-:Y:S02]  /*01b0*/  IMAD.U32 R9, RZ, RZ, UR25 ;  /* 0x00000019ff097e24 */ /* 0x000fe4000f8e00ff */
[----:B0-----:R-:W2:Y:S04]  /*01c0*/  LDG.E.64 R6, desc[UR16][R6.64+0x8] ;  /* 0x0000081006067981 */ /* 0x001ea8000c1e1b00 */
[----:B------:R-:W3:Y:S01]  /*01d0*/  LDG.E.64 R8, desc[UR16][R8.64+0x10] ;  /* 0x0000101008087981 */ /* 0x000ee2000c1e1b00 */
[----:B------:R-:W-:-:S02]  /*01e0*/  UIADD3 UR6, UP0, UPT, UR10, UR22, URZ ;  /* 0x000000160a067290 */ /* 0x000fc4000ff1e0ff */
[----:B------:R-:W-:Y:S02]  /*01f0*/  UIADD3 UR19, UP1, UPT, UR4, UR20, URZ ;  /* 0x0000001404137290 */ /* 0x000fe4000ff3e0ff */
[----:B------:R-:W-:Y:S02]  /*0200*/  ULEA.HI.X.SX32 UR7, UR10, UR23, 0x1, UP0 ;  /* 0x000000170a077291 */ /* 0x000fe400080f0eff */
[----:B------:R-:W-:Y:S01]  /*0210*/  ULEA.HI.X.SX32 UR26, UR4, UR21, 0x1, UP1 ;  /* 0x00000015041a7291 */ /* 0x000fe200088f0eff */
[----:B-1----:R-:W-:Y:S01]  /*0220*/  IMAD.U32 R2, RZ, RZ, UR6 ;  /* 0x00000006ff027e24 */ /* 0x002fe2000f8e00ff */
[----:B------:R-:W-:Y:S01]  /*0230*/  UMOV UR8, 0x4 ;  /* 0x0000000400087882 */ /* 0x000fe20000000000 */
[----:B------:R-:W-:Y:S01]  /*0240*/  UMOV UR9, 0x0 ;  /* 0x0000000000097882 */ /* 0x000fe20000000000 */
[----:B------:R-:W-:Y:S02]  /*0250*/  IMAD.U32 R4, RZ, RZ, UR19 ;  /* 0x00000013ff047e24 */ /* 0x000fe4000f8e00ff */
[----:B------:R-:W-:Y:S01]  /*0260*/  IMAD.U32 R3, RZ, RZ, UR7 ;  /* 0x00000007ff037e24 */ /* 0x000fe2000f8e00ff */
[----:B------:R-:W-:Y:S01]  /*0270*/  UIMAD.WIDE UR6, UR10, 0x4, UR8 ;  /* 0x000000040a0678a5 */ /* 0x000fe2000f8e0208 */
[----:B------:R-:W-:-:S03]  /*0280*/  IMAD.U32 R5, RZ, RZ, UR26 ;  /* 0x0000001aff057e24 */ /* 0x000fc6000f8e00ff */
[----:B------:R-:W4:Y:S04]  /*0290*/  LDG.E.U8 R11, desc[UR16][R2.64] ;  /* 0x00000010020b7981 */ /* 0x000f28000c1e1100 */
[----:B------:R-:W4:Y:S01]  /*02a0*/  LDG.E.U8 R0, desc[UR16][R4.64+-0x1] ;  /* 0xffffff1004007981 */ /* 0x000f22000c1e1100 */
[----:B--2---:R-:W-:-:S04]  /*02b0*/  IADD3 R6, P0, PT, R6, UR6, RZ ;  /* 0x0000000606067c10 */ /* 0x004fc8000ff1e0ff */
[----:B------:R-:W-:Y:S02]  /*02c0*/  IADD3.X R7, PT, PT, R7, UR7, RZ, P0, !PT ;  /* 0x0000000707077c10 */ /* 0x000fe400087fe4ff */
[----:B---3--:R-:W-:-:S03]  /*02d0*/  IADD3 R8, P0, PT, R8, UR6, RZ ;  /* 0x0000000608087c10 */ /* 0x008fc6000ff1e0ff */
[----:B------:R-:W2:Y:S01]  /*02e0*/  LDG.E R10, desc[UR16][R6.64+-0x4] ;  /* 0xfffffc10060a7981 */ /* 0x000ea2000c1e1900 */
[----:B------:R-:W-:-:S03]  /*02f0*/  IADD3.X R9, PT, PT, R9, UR7, RZ, P0, !PT ;  /* 0x0000000709097c10 */ /* 0x000fc600087fe4ff */
[----:B------:R-:W3:Y:S04]  /*0300*/  LDG.E R12, desc[UR16][R6.64] ;  /* 0x00000010060c7981 */ /* 0x000ee8000c1e1900 */
[----:B------:R-:W5:Y:S01]  /*0310*/  LDG.E R13, desc[UR16][R8.64+-0x4] ;  /* 0xfffffc10080d7981 */ /* 0x000f62000c1e1900 */
[----:B----4-:R-:W-:Y:S01]  /*0320*/  ISETP.NE.AND P0, PT, R0, R11, PT ;  /* 0x0000000b0000720c */ /* 0x010fe20003f05270 */
[----:B------:R-:W-:Y:S02]  /*0330*/  IMAD.U32 R11, RZ, RZ, UR25 ;  /* 0x00000019ff0b7e24 */ /* 0x000fe4000f8e00ff */
[----:B--2---:R-:W-:-:S10]  /*0340*/  VIADD R0, R10, 0x1 ;  /* 0x000000010a007836 */ /* 0x004fd40000000000 */
[----:B------:R-:W-:Y:S02]  /*0350*/  @P0 VIADD R0, R10, 0xffffffff ;  /* 0xffffffff0a000836 */ /* 0x000fe40000000000 */
[----:B------:R-:W-:-:S03]  /*0360*/  IMAD.U32 R10, RZ, RZ, UR24 ;  /* 0x00000018ff0a7e24 */ /* 0x000fc6000f8e00ff */
[----:B-----5:R-:W-:-:S04]  /*0370*/  VIADDMNMX R13, R13, 0xffffffff, R0, !PT ;  /* 0xffffffff0d0d7846 */ /* 0x020fc80007800100 */
[----:B---3--:R-:W-:Y:S01]  /*0380*/  VIADDMNMX R15, R12, 0xffffffff, R13, !PT ;  /* 0xffffffff0c0f7846 */ /* 0x008fe2000780010d */
[----:B------:R-:W-:Y:S02]  /*0390*/  IMAD.U32 R12, RZ, RZ, UR24 ;  /* 0x00000018ff0c7e24 */ /* 0x000fe4000f8e00ff */
[----:B------:R-:W-:Y:S02]  /*03a0*/  IMAD.U32 R13, RZ, RZ, UR25 ;  /* 0x00000019ff0d7e24 */ /* 0x000fe4000f8e00ff */
[----:B------:R0:W-:Y:S04]  /*03b0*/  STG.E desc[UR16][R8.64], R15 ;  /* 0x0000000f08007986 */ /* 0x0001e8000c101910 */
[----:B------:R-:W2:Y:S04]  /*03c0*/  LDG.E.64 R10, desc[UR16][R10.64] ;  /* 0x000000100a0a7981 */ /* 0x000ea8000c1e1b00 */
[----:B------:R-:W0:Y:S01]  /*03d0*/  LDG.E.64 R12, desc[UR16][R12.64+0x8] ;  /* 0x000008100c0c7981 */ /* 0x000e22000c1e1b00 */
[----:B------:R-:W-:-:S03]  /*03e0*/  UIMAD.WIDE UR8, UR15, 0x4, UR8 ;  /* 0x000000040f0878a5 */ /* 0x000fc6000f8e0208 */
[----:B------:R-:W3:Y:S01]  /*03f0*/  LDG.E.U8 R0, desc[UR16][R4.64+-0x2] ;  /* 0xfffffe1004007981 */ /* 0x000ee2000c1e1100 */
[----:B------:R-:W-:-:S03]  /*0400*/  UIMAD.WIDE UR6, UR4, 0x4, URZ ;  /* 0x00000004040678a5 */ /* 0x000fc6000f8e02ff */
[----:B------:R-:W3:Y:S01]  /*0410*/  LDG.E.U8 R17, desc[UR16][R2.64+0x1] ;  /* 0x0000011002117981 */ /* 0x000ee2000c1e1100 */
[----:B------:R-:W-:Y:S01]  /*0420*/  UIMAD.WIDE UR6, UR14, 0x4, -UR6 ;  /* 0x000000040e0678a5 */ /* 0x000fe2000f8e0a06 */
[----:B--2---:R-:W-:-:S04]  /*0430*/  IADD3 R6, P0, PT, R10, UR8, RZ ;  /* 0x000000080a067c10 */ /* 0x004fc8000ff1e0ff */
[----:B------:R-:W-:Y:S02]  /*0440*/  IADD3.X R7, PT, PT, R11, UR9, RZ, P0, !PT ;  /* 0x000000090b077c10 */ /* 0x000fe400087fe4ff */
[----:B0-----:R-:W-:Y:S02]  /*0450*/  IADD3 R8, P0, PT, R12, UR8, RZ ;  /* 0x000000080c087c10 */ /* 0x001fe4000ff1e0ff */
[----:B------:R-:W-:Y:S01]  /*0460*/  IADD3 R10, P1, PT, R10, UR6, RZ ;  /* 0x000000060a0a7c10 */ /* 0x000fe2000ff3e0ff */
[----:B------:R0:W2:Y:S01]  /*0470*/  LDG.E R6, desc[UR16][R6.64+-0x4] ;  /* 0xfffffc1006067981 */ /* 0x0000a2000c1e1900 */
[----:B------:R-:W-:Y:S02]  /*0480*/  IADD3.X R9, PT, PT, R13, UR9, RZ, P0, !PT ;  /* 0x000000090d097c10 */ /* 0x000fe400087fe4ff */
[----:B------:R-:W-:-:S04]  /*0490*/  IADD3.X R11, PT, PT, R11, UR7, RZ, P1, !PT ;  /* 0x000000070b0b7c10 */ /* 0x000fc80008ffe4ff */
[----:B------:R1:W4:Y:S04]  /*04a0*/  LDG.E R9, desc[UR16][R8.64+-0x4] ;  /* 0xfffffc1008097981 */ /* 0x000328000c1e1900 */
[----:B------:R-:W5:Y:S01]  /*04b0*/  LDG.E R10, desc[UR16][R10.64+0x4] ;  /* 0x000004100a0a7981 */ /* 0x000f62000c1e1900 */
[----:B---3--:R-:W-:Y:S01]  /*04c0*/  ISETP.NE.AND P0, PT, R0, R17, PT ;  /* 0x000000110000720c */ /* 0x008fe20003f05270 */
[----:B0-----:R-:W-:Y:S02]  /*04d0*/  IMAD.U32 R7, RZ, RZ, UR25 ;  /* 0x00000019ff077e24 */ /* 0x001fe4000f8e00ff */
[----:B-1----:R-:W-:Y:S02]  /*04e0*/  IMAD.U32 R8, RZ, RZ, UR24 ;  /* 0x00000018ff087e24 */ /* 0x002fe4000f8e00ff */
[----:B--2---:R-:W-:-:S08]  /*04f0*/  VIADD R0, R6, 0x1 ;  /* 0x0000000106007836 */ /* 0x004fd00000000000 */
[----:B------:R-:W-:Y:S01]  /*0500*/  @P0 VIADD R0, R6, 0xffffffff ;  /* 0xffffffff06000836 */ /* 0x000fe20000000000 */
[----:B------:R-:W-:-:S04]  /*0510*/  IADD3 R12, P0, PT, R12, UR6, RZ ;  /* 0x000000060c0c7c10 */ /* 0x000fc8000ff1e0ff */
[----:B----4-:R-:W-:Y:S01]  /*0520*/  VIADDMNMX R15, R9, 0xffffffff, R0, !PT ;  /* 0xffffffff090f7846 */ /* 0x010fe20007800100 */
[----:B------:R-:W-:Y:S01]  /*0530*/  IMAD.U32 R6, RZ, RZ, UR24 ;  /* 0x00000018ff067e24 */ /* 0x000fe2000f8e00ff */
[----:B------:R-:W-:Y:S02]  /*0540*/  IADD3.X R13, PT, PT, R13, UR7, RZ, P0, !PT ;  /* 0x000000070d0d7c10 */ /* 0x000fe400087fe4ff */
[----:B-----5:R-:W-:Y:S01]  /*0550*/  VIADDMNMX R19, R10, 0xffffffff, R15, !PT ;  /* 0xffffffff0a137846 */ /* 0x020fe2000780010f */
[----:B------:R-:W-:-:S04]  /*0560*/  IMAD.U32 R9, RZ, RZ, UR25 ;  /* 0x00000019ff097e24 */ /* 0x000fc8000f8e00ff */
[----:B------:R0:W-:Y:S04]  /*0570*/  STG.E desc[UR16][R12.64+0x4], R19 ;  /* 0x000004130c007986 */ /* 0x0001e8000c101910 */
[----:B------:R-:W2:Y:S04]  /*0580*/  LDG.E.64 R6, desc[UR16][R6.64+-0x8] ;  /* 0xfffff81006067981 */ /* 0x000ea8000c1e1b00 */
[----:B------:R-:W3:Y:S04]  /*0590*/  LDG.E.64 R8, desc[UR16][R8.64] ;  /* 0x0000001008087981 */ /* 0x000ee8000c1e1b00 */
[----:B------:R-:W4:Y:S04]  /*05a0*/  LDG.E.U8 R0, desc[UR16][R4.64+-0x3] ;  /* 0xfffffd1004007981 */ /* 0x000f28000c1e1100 */
[----:B------:R-:W4:Y:S01]  /*05b0*/  LDG.E.U8 R21, desc[UR16][R2.64+0x2] ;  /* 0x0000021002157981 */ /* 0x000f22000c1e1100 */
[----:B--2---:R-:W-:-:S04]  /*05c0*/  IADD3 R10, P0, PT, R6, UR8, RZ ;  /* 0x00000008060a7c10 */ /* 0x004fc8000ff1e0ff */
[----:B------:R-:W-:Y:S02]  /*05d0*/  IADD3.X R11, PT, PT, R7, UR9, RZ, P0, !PT ;  /* 0x00000009070b7c10 */ /* 0x000fe400087fe4ff */
[----:B---3--:R-:W-:Y:S02]  /*05e0*/  IADD3 R14, P0, PT, R8, UR8, RZ ;  /* 0x00000008080e7c10 */ /* 0x008fe4000ff1e0ff */
[----:B------:R-:W-:Y:S01]  /*05f0*/  IADD3 R16, P1, PT, R6, UR6, RZ ;  /* 0x0000000606107c10 */ /* 0x000fe2000ff3e0ff */
[----:B------:R-:W2:Y:S01]  /*0600*/  LDG.E R10, desc[UR16][R10.64] ;  /* 0x000000100a0a7981 */ /* 0x000ea2000c1e1900 */
[----:B------:R-:W-:Y:S02]  /*0610*/  IADD3.X R15, PT, PT, R9, UR9, RZ, P0, !PT ;  /* 0x00000009090f7c10 */ /* 0x000fe400087fe4ff */
[----:B------:R-:W-:-:S04]  /*0620*/  IADD3.X R17, PT, PT, R7, UR7, RZ, P1, !PT ;  /* 0x0000000707117c10 */ /* 0x000fc80008ffe4ff */
[----:B------:R-:W3:Y:S04]  /*0630*/  LDG.E R15, desc[UR16][R14.64] ;  /* 0x000000100e0f7981 */ /* 0x000ee8000c1e1900 */
[----:B------:R-:W5:Y:S01]  /*0640*/  LDG.E R16, desc[UR16][R16.64+0x8] ;  /* 0x0000081010107981 */ /* 0x000f62000c1e1900 */
[----:B----4-:R-:W-:Y:S01]  /*0650*/  ISETP.NE.AND P0, PT, R0, R21, PT ;  /* 0x000000150000720c */ /* 0x010fe20003f05270 */
[----:B------:R-:W-:Y:S02]  /*0660*/  IMAD.U32 R18, RZ, RZ, UR24 ;  /* 0x00000018ff127e24 */ /* 0x000fe4000f8e00ff */
[----:B0-----:R-:W-:Y:S02]  /*0670*/  IMAD.U32 R19, RZ, RZ, UR25 ;  /* 0x00000019ff137e24 */ /* 0x001fe4000f8e00ff */
[----:B--2---:R-:W-:-:S08]  /*0680*/  VIADD R0, R10, 0x1 ;  /* 0x000000010a007836 */ /* 0x004fd00000000000 */
[----:B------:R-:W-:Y:S01]  /*0690*/  @P0 VIADD R0, R10, 0xffffffff ;  /* 0xffffffff0a000836 */ /* 0x000fe20000000000 */
[----:B------:R-:W-:-:S04]  /*06a0*/  IADD3 R12, P0, PT, R8, UR6, RZ ;  /* 0x00000006080c7c10 */ /* 0x000fc8000ff1e0ff */
[----:B---3--:R-:W-:Y:S02]  /*06b0*/  VIADDMNMX R7, R15, 0xffffffff, R0, !PT ;  /* 0xffffffff0f077846 */ /* 0x008fe40007800100 */
[----:B------:R-:W-:Y:S02]  /*06c0*/  IADD3.X R13, PT, PT, R9, UR7, RZ, P0, !PT ;  /* 0x00000007090d7c10 */ /* 0x000fe400087fe4ff */
[----:B-----5:R-:W-:Y:S01]  /*06d0*/  VIADDMNMX R21, R16, 0xffffffff, R7, !PT ;  /* 0xffffffff10157846 */ /* 0x020fe20007800107 */
[----:B------:R-:W-:Y:S02]  /*06e0*/  IMAD.U32 R8, RZ, RZ, UR24 ;  /* 0x00000018ff087e24 */ /* 0x000fe4000f8e00ff */
[----:B------:R-:W-:Y:S02]  /*06f0*/  IMAD.U32 R9, RZ, RZ, UR25 ;  /* 0x00000019ff097e24 */ /* 0x000fe4000f8e00ff */
        /* <DEDUP_REMOVED lines=15> */
[----:B------:R-:W-:-:S04]  /*07f0*/  UIADD3 UR5, UPT, UPT, UR5, 0x4, URZ ;  /* 0x0000000405057890 */ /* 0x000fc8000fffe0ff */
[----:B------:R-:W-:Y:S02]  /*0800*/  UISETP.NE.AND UP0, UPT, UR5, URZ, UPT ;  /* 0x000000ff0500728c */ /* 0x000fe4000bf05270 */
[----:B------:R-:W-:Y:S02]  /*0810*/  UIADD3 UR4, UPT, UPT, UR4, -0x4, URZ ;  /* 0xfffffffc04047890 */ /* 0x000fe4000fffe0ff */
[----:B------:R-:W-:Y:S02]  /*0820*/  UIADD3 UR10, UPT, UPT, UR10, 0x4, URZ ;  /* 0x000000040a0a7890 */ /* 0x000fe4000fffe0ff */
[----:B------:R-:W-:Y:S01]  /*0830*/  UIADD3 UR15, UPT, UPT, UR15, 0x4, URZ ;  /* 0x000000040f0f7890 */ /* 0x000fe2000fffe0ff */
[C---:B--2---:R-:W-:Y:S02]  /*0840*/  VIADD R0, R10.reuse, 0x1 ;  /* 0x000000010a007836 */ /* 0x044fe40000000000 */
[----:B------:R-:W-:Y:S01]  /*0850*/  @P0 VIADD R0, R10, 0xffffffff ;  /* 0xffffffff0a000836 */ /* 0x000fe20000000000 */
[----:B------:R-:W-:-:S04]  /*0860*/  IADD3 R2, P0, PT, R8, UR6, RZ ;  /* 0x0000000608027c10 */ /* 0x000fc8000ff1e0ff */
[----:B---3--:R-:W-:Y:S02]  /*0870*/  VIADDMNMX R5, R15, 0xffffffff, R0, !PT ;  /* 0xffffffff0f057846 */ /* 0x008fe40007800100 */
[----:B------:R-:W-:Y:S02]  /*0880*/  IADD3.X R3, PT, PT, R9, UR7, RZ, P0, !PT ;  /* 0x0000000709037c10 */ /* 0x000fe400087fe4ff */
[----:B-----5:R-:W-:-:S05]  /*0890*/  VIADDMNMX R5, R6, 0xffffffff, R5, !PT ;  /* 0xffffffff06057846 */ /* 0x020fca0007800105 */
[----:B------:R1:W-:Y:S01]  /*08a0*/  STG.E desc[UR16][R2.64+0xc], R5 ;  /* 0x00000c0502007986 */ /* 0x0003e2000c101910 */
[----:B------:R-:W-:Y:S05]  /*08b0*/  BRA.U UP0, `(.L_x_7) ;  /* 0xfffffff900247547 */ /* 0x000fea000b83ffff */
.L_x_6:
[----:B------:R-:W-:-:S13]  /*08c0*/  ISETP.NE.AND P0, PT, RZ, UR18, PT ;  /* 0x00000012ff007c0c */ /* 0x000fda000bf05270 */
[----:B0-----:R-:W-:Y:S05]  /*08d0*/  @!P0 EXIT ;  /* 0x000000000000894d */ /* 0x001fea0003800000 */
[----:B------:R-:W-:-:S09]  /*08e0*/  UISETP.NE.AND UP0, UPT, UR18, 0x1, UPT ;  /* 0x000000011200788c */ /* 0x000fd2000bf05270 */
[----:B------:R-:W-:Y:S05]  /*08f0*/  BRA.U !UP0, `(.L_x_8) ;  /* 0x0000000508087547 */ /* 0x000fea000b800000 */
[----:B------:R-:W0:Y:S01]  /*0900*/  LDCU.64 UR6, c[0x0][0x398] ;  /* 0x00007300ff0677ac */ /* 0x000e220008000a00 */
[----:B------:R-:W2:Y:S01]  /*0910*/  LDCU.128 UR8, c[0x0][0x380] ;  /* 0x00007000ff0877ac */ /* 0x000ea20008000c00 */
[----:B0-----:R-:W-:-:S06]  /*0920*/  UIMAD.WIDE UR6, UR4, 0x8, UR6 ;  /* 0x00000008040678a5 */ /* 0x001fcc000f8e0206 */
[----:B------:R-:W-:Y:S02]  /*0930*/  IMAD.U32 R6, RZ, RZ, UR6 ;  /* 0x00000006ff067e24 */ /* 0x000fe4000f8e00ff */
[----:B------:R-:W-:-:S05]  /*0940*/  IMAD.U32 R7, RZ, RZ, UR7 ;  /* 0x00000007ff077e24 */ /* 0x000fca000f8e00ff */
[----:B------:R-:W3:Y:S04]  /*0950*/  LDG.E.64 R8, desc[UR16][R6.64+-0x8] ;  /* 0xfffff81006087981 */ /* 0x000ee8000c1e1b00 */
[----:B------:R-:W4:Y:S01]  /*0960*/  LDG.E.64 R10, desc[UR16][R6.64] ;  /* 0x00000010060a7981 */ /* 0x000f22000c1e1b00 */
[----:B------:R-:W-:Y:S01]  /*0970*/  LOP3.LUT R0, RZ, UR4, RZ, 0x33, !PT ;  /* 0x00000004ff007c12 */ /* 0x000fe2000f8e33ff */
[----:B------:R-:W-:Y:S02]  /*0980*/  USHF.R.S32.HI UR5, URZ, 0x1f, UR4 ;  /* 0x0000001fff057899 */ /* 0x000fe40008011404 */
[----:B--2---:R-:W-:Y:S02]  /*0990*/  UIADD3 UR6, UP0, UPT, UR4, UR8, URZ ;  /* 0x0000000804067290 */ /* 0x004fe4000ff1e0ff */
[----:B-1----:R-:W-:-:S02]  /*09a0*/  VIADD R13, R0, UR14 ;  /* 0x0000000e000d7c36 */ /* 0x002fc40008000000 */
[----:B------:R-:W-:Y:S02]  /*09b0*/  UIADD3.X UR7, UPT, UPT, UR5, UR9, URZ, UP0, !UPT ;  /* 0x0000000905077290 */ /* 0x000fe400087fe4ff */
[----:B------:R-:W-:Y:S01]  /*09c0*/  IMAD.U32 R4, RZ, RZ, UR6 ;  /* 0x00000006ff047e24 */ /* 0x000fe2000f8e00ff */
[----:B------:R-:W-:-:S03]  /*09d0*/  IADD3 R2, P0, PT, R13, UR10, RZ ;  /* 0x0000000a0d027c10 */ /* 0x000fc6000ff1e0ff */
[----:B------:R-:W-:Y:S01]  /*09e0*/  IMAD.U32 R5, RZ, RZ, UR7 ;  /* 0x00000007ff057e24 */ /* 0x000fe2000f8e00ff */
[----:B------:R-:W-:-:S04]  /*09f0*/  LEA.HI.X.SX32 R3, R13, UR11, 0x1, P0 ;  /* 0x0000000b0d037c11 */ /* 0x000fc800080f0eff */
[----:B------:R-:W2:Y:S04]  /*0a00*/  LDG.E.U8 R0, desc[UR16][R4.64+-0x1] ;  /* 0xffffff1004007981 */ /* 0x000ea8000c1e1100 */
[----:B------:R-:W2:Y:S01]  /*0a10*/  LDG.E.U8 R15, desc[UR16][R2.64] ;  /* 0x00000010020f7981 */ /* 0x000ea2000c1e1100 */
[----:B---3--:R-:W-:-:S04]  /*0a20*/  IMAD.WIDE R8, R13, 0x4, R8 ;  /* 0x000000040d087825 */ /* 0x008fc800078e0208 */
[----:B----4-:R-:W-:Y:S01]  /*0a30*/  IMAD.WIDE R10, R13, 0x4, R10 ;  /* 0x000000040d0a7825 */ /* 0x010fe200078e020a */
[----:B------:R-:W3:Y:S04]  /*0a40*/  LDG.E R12, desc[UR16][R8.64] ;  /* 0x00000010080c7981 */ /* 0x000ee8000c1e1900 */
[----:B------:R-:W4:Y:S04]  /*0a50*/  LDG.E R13, desc[UR16][R10.64] ;  /* 0x000000100a0d7981 */ /* 0x000f28000c1e1900 */
[----:B------:R-:W5:Y:S01]  /*0a60*/  LDG.E R14, desc[UR16][R8.64+0x4] ;  /* 0x00000410080e7981 */ /* 0x000f62000c1e1900 */
[----:B--2---:R-:W-:Y:S01]  /*0a70*/  ISETP.NE.AND P0, PT, R0, R15, PT ;  /* 0x0000000f0000720c */ /* 0x004fe20003f05270 */
[----:B---3--:R-:W-:-:S12]  /*0a80*/  VIADD R0, R12, 0x1 ;  /* 0x000000010c007836 */ /* 0x008fd80000000000 */
[----:B------:R-:W-:-:S05]  /*0a90*/  @P0 VIADD R0, R12, 0xffffffff ;  /* 0xffffffff0c000836 */ /* 0x000fca0000000000 */
[----:B----4-:R-:W-:-:S04]  /*0aa0*/  VIADDMNMX R13, R13, 0xffffffff, R0, !PT ;  /* 0xffffffff0d0d7846 */ /* 0x010fc80007800100 */
[----:B-----5:R-:W-:-:S05]  /*0ab0*/  VIADDMNMX R17, R14, 0xffffffff, R13, !PT ;  /* 0xffffffff0e117846 */ /* 0x020fca000780010d */
[----:B------:R0:W-:Y:S04]  /*0ac0*/  STG.E desc[UR16][R10.64+0x4], R17 ;  /* 0x000004110a007986 */ /* 0x0001e8000c101910 */
[----:B------:R-:W2:Y:S04]  /*0ad0*/  LDG.E.64 R12, desc[UR16][R6.64+-0x10] ;  /* 0xfffff010060c7981 */ /* 0x000ea8000c1e1b00 */
[----:B------:R-:W3:Y:S01]  /*0ae0*/  LDG.E.64 R14, desc[UR16][R6.64+-0x8] ;  /* 0xfffff810060e7981 */ /* 0x000ee2000c1e1b00 */
[----:B------:R-:W-:Y:S02]  /*0af0*/  UIADD3 UR10, UPT, UPT, -UR4, UR14, URZ ;  /* 0x0000000e040a7290 */ /* 0x000fe4000fffe1ff */
[----:B------:R-:W-:Y:S01]  /*0b00*/  UIADD3 UR13, UP0, UPT, -UR4, UR14, URZ ;  /* 0x0000000e040d7290 */ /* 0x000fe2000ff1e1ff */
[----:B------:R-:W4:Y:S03]  /*0b10*/  LDG.E.U8 R4, desc[UR16][R4.64+-0x2] ;  /* 0xfffffe1004047981 */ /* 0x000f26000c1e1100 */
[----:B------:R-:W-:Y:S01]  /*0b20*/  ULEA.HI.X.SX32 UR11, UR14, ~UR5, 0x1, UP0 ;  /* 0x800000050e0b7291 */ /* 0x000fe200080f0eff */
[----:B------:R-:W4:Y:S01]  /*0b30*/  LDG.E.U8 R3, desc[UR16][R2.64+0x1] ;  /* 0x0000011002037981 */ /* 0x000f22000c1e1100 */
[----:B------:R-:W-:-:S02]  /*0b40*/  USHF.L.U32 UR5, UR13, 0x2, URZ ;  /* 0x000000020d057899 */ /* 0x000fc400080006ff */
[----:B------:R-:W-:Y:S01]  /*0b50*/  USHF.L.U64.HI UR13, UR13, 0x2, UR11 ;  /* 0x000000020d0d7899 */ /* 0x000fe2000801020b */
[----:B--2---:R-:W-:Y:S02]  /*0b60*/  R2UR UR6, R12 ;  /* 0x000000000c0672ca */ /* 0x004fe400000e0000 */
[----:B------:R-:W-:Y:S02]  /*0b70*/  R2UR UR7, R13 ;  /* 0x000000000d0772ca */ /* 0x000fe400000e0000 */
[----:B---3--:R-:W-:Y:S02]  /*0b80*/  R2UR UR8, R14 ;  /* 0x000000000e0872ca */ /* 0x008fe400000e0000 */
[----:B------:R-:W-:-:S09]  /*0b90*/  R2UR UR9, R15 ;  /* 0x000000000f0972ca */ /* 0x000fd200000e0000 */
[----:B------:R-:W-:Y:S02]  /*0ba0*/  UIMAD.WIDE UR18, UR10, 0x4, UR6 ;  /* 0x000000040a1278a5 */ /* 0x000fe4000f8e0206 */
[----:B------:R-:W-:Y:S02]  /*0bb0*/  UIADD3 UR15, UP0, UPT, UR6, UR5, URZ ;  /* 0x00000005060f7290 */ /* 0x000fe4000ff1e0ff */
[----:B------:R-:W-:Y:S02]  /*0bc0*/  UIMAD.WIDE UR10, UR10, 0x4, UR8 ;  /* 0x000000040a0a78a5 */ /* 0x000fe4000f8e0208 */
[----:B------:R-:W-:Y:S02]  /*0bd0*/  IMAD.U32 R8, RZ, RZ, UR18 ;  /* 0x00000012ff087e24 */ /* 0x000fe4000f8e00ff */
[----:B------:R-:W-:Y:S01]  /*0be0*/  IMAD.U32 R9, RZ, RZ, UR19 ;  /* 0x00000013ff097e24 */ /* 0x000fe2000f8e00ff */
[----:B------:R-:W-:Y:S01]  /*0bf0*/  UIADD3.X UR6, UPT, UPT, UR7, UR13, URZ, UP0, !UPT ;  /* 0x0000000d07067290 */ /* 0x000fe200087fe4ff */
[----:B0-----:R-:W-:-:S02]  /*0c00*/  IMAD.U32 R11, RZ, RZ, UR11 ;  /* 0x0000000bff0b7e24 */ /* 0x001fc4000f8e00ff */
[----:B------:R-:W-:Y:S01]  /*0c10*/  IMAD.U32 R10, RZ, RZ, UR10 ;  /* 0x0000000aff0a7e24 */ /* 0x000fe2000f8e00ff */
[----:B------:R-:W2:Y:S01]  /*0c20*/  LDG.E R8, desc[UR16][R8.64] ;  /* 0x0000001008087981 */ /* 0x000ea2000c1e1900 */
[----:B------:R-:W-:Y:S02]  /*0c30*/  IMAD.U32 R6, RZ, RZ, UR15 ;  /* 0x0000000fff067e24 */ /* 0x000fe4000f8e00ff */
[----:B------:R-:W-:Y:S01]  /*0c40*/  IMAD.U32 R7, RZ, RZ, UR6 ;  /* 0x00000006ff077e24 */ /* 0x000fe2000f8e00ff */
[----:B------:R-:W3:Y:S04]  /*0c50*/  LDG.E R11, desc[UR16][R10.64] ;  /* 0x000000100a0b7981 */ /* 0x000ee8000c1e1900 */
[----:B------:R-:W5:Y:S01]  /*0c60*/  LDG.E R6, desc[UR16][R6.64+0x4] ;  /* 0x0000041006067981 */ /* 0x000f62000c1e1900 */
[----:B----4-:R-:W-:Y:S01]  /*0c70*/  ISETP.NE.AND P0, PT, R4, R3, PT ;  /* 0x000000030400720c */ /* 0x010fe20003f05270 */
[----:B------:R-:W-:-:S04]  /*0c80*/  UIADD3 UR5, UP0, UPT, UR8, UR5, URZ ;  /* 0x0000000508057290 */ /* 0x000fc8000ff1e0ff */
[----:B------:R-:W-:Y:S02]  /*0c90*/  UIADD3.X UR8, UPT, UPT, UR9, UR13, URZ, UP0, !UPT ;  /* 0x0000000d09087290 */ /* 0x000fe400087fe4ff */
[----:B------:R-:W-:-:S04]  /*0ca0*/  IMAD.U32 R2, RZ, RZ, UR5 ;  /* 0x00000005ff027e24 */ /* 0x000fc8000f8e00ff */
[----:B------:R-:W-:Y:S01]  /*0cb0*/  IMAD.U32 R3, RZ, RZ, UR8 ;  /* 0x00000008ff037e24 */ /* 0x000fe2000f8e00ff */
[----:B------:R-:W-:Y:S01]  /*0cc0*/  UIADD3 UR4, UPT, UPT, UR4, -0x2, URZ ;  /* 0xfffffffe04047890 */ /* 0x000fe2000fffe0ff */
[C---:B--2---:R-:W-:Y:S02]  /*0cd0*/  VIADD R0, R8.reuse, 0x1 ;  /* 0x0000000108007836 */ /* 0x044fe40000000000 */
[----:B------:R-:W-:-:S05]  /*0ce0*/  @P0 VIADD R0, R8, 0xffffffff ;  /* 0xffffffff08000836 */ /* 0x000fca0000000000 */
[----:B---3--:R-:W-:-:S04]  /*0cf0*/  VIADDMNMX R5, R11, 0xffffffff, R0, !PT ;  /* 0xffffffff0b057846 */ /* 0x008fc80007800100 */
[----:B-----5:R-:W-:-:S05]  /*0d00*/  VIADDMNMX R5, R6, 0xffffffff, R5, !PT ;  /* 0xffffffff06057846 */ /* 0x020fca0007800105 */
[----:B------:R0:W-:Y:S02]  /*0d10*/  STG.E desc[UR16][R2.64+0x4], R5 ;  /* 0x0000040502007986 */ /* 0x0001e4000c101910 */
.L_x_8:
[----:B------:R-:W-:-:S04]  /*0d20*/  ULOP3.LUT UR12, UR12, 0x1, URZ, 0xc0, !UPT ;  /* 0x000000010c0c7892 */ /* 0x000fc8000f8ec0ff */
[----:B------:R-:W-:-:S06]  /*0d30*/  UISETP.NE.U32.AND UP0, UPT, UR12, 0x1, UPT ;  /* 0x000000010c00788c */ /* 0x000fcc000bf05070 */
[----:B------:R-:W-:-:S13]  /*0d40*/  PLOP3.LUT P0, PT, PT, PT, UP0, 0x80, 0x8 ;  /* 0x000000000008781c */ /* 0x000fda0003f0f008 */
[----:B------:R-:W-:Y:S05]  /*0d50*/  @P0 EXIT ;  /* 0x000000000000094d */ /* 0x000fea0003800000 */
[----:B------:R-:W2:Y:S01]  /*0d60*/  LDCU.64 UR6, c[0x0][0x398] ;  /* 0x00007300ff0677ac */ /* 0x000ea20008000a00 */
[----:B------:R-:W3:Y:S01]  /*0d70*/  LDCU.128 UR8, c[0x0][0x380] ;  /* 0x00007000ff0877ac */ /* 0x000ee20008000c00 */
[----:B--2---:R-:W-:-:S06]  /*0d80*/  UIMAD.WIDE UR6, UR4, 0x8, UR6 ;  /* 0x00000008040678a5 */ /* 0x004fcc000f8e0206 */
[----:B01----:R-:W-:Y:S02]  /*0d90*/  IMAD.U32 R2, RZ, RZ, UR6 ;  /* 0x00000006ff027e24 */ /* 0x003fe4000f8e00ff */
[----:B------:R-:W-:Y:S02]  /*0da0*/  IMAD.U32 R3, RZ, RZ, UR7 ;  /* 0x00000007ff037e24 */ /* 0x000fe4000f8e00ff */
[----:B------:R-:W-:Y:S02]  /*0db0*/  IMAD.U32 R4, RZ, RZ, UR6 ;  /* 0x00000006ff047e24 */ /* 0x000fe4000f8e00ff */
[----:B------:R-:W-:Y:S02]  /*0dc0*/  IMAD.U32 R5, RZ, RZ, UR7 ;  /* 0x00000007ff057e24 */ /* 0x000fe4000f8e00ff */
[----:B------:R-:W2:Y:S04]  /*0dd0*/  LDG.E.64 R2, desc[UR16][R2.64+-0x8] ;  /* 0xfffff81002027981 */ /* 0x000ea8000c1e1b00 */
[----:B------:R-:W4:Y:S01]  /*0de0*/  LDG.E.64 R4, desc[UR16][R4.64] ;  /* 0x0000001004047981 */ /* 0x000f22000c1e1b00 */
[----:B------:R-:W-:Y:S01]  /*0df0*/  LOP3.LUT R0, RZ, UR4, RZ, 0x33, !PT ;  /* 0x00000004ff007c12 */ /* 0x000fe2000f8e33ff */
[----:B---3--:R-:W-:-:S04]  /*0e00*/  UIADD3 UR5, UP0, UPT, UR4, UR8, URZ ;  /* 0x0000000804057290 */ /* 0x008fc8000ff1e0ff */
[----:B------:R-:W-:Y:S01]  /*0e10*/  VIADD R11, R0, UR14 ;  /* 0x0000000e000b7c36 */ /* 0x000fe20008000000 */
[----:B------:R-:W-:Y:S01]  /*0e20*/  ULEA.HI.X.SX32 UR4, UR4, UR9, 0x1, UP0 ;  /* 0x0000000904047291 */ /* 0x000fe200080f0eff */
[----:B------:R-:W-:-:S03]  /*0e30*/  IMAD.U32 R6, RZ, RZ, UR5 ;  /* 0x00000005ff067e24 */ /* 0x000fc6000f8e00ff */
[C---:B------:R-:W-:Y:S02]  /*0e40*/  IADD3 R8, P0, PT, R11.reuse, UR10, RZ ;  /* 0x0000000a0b087c10 */ /* 0x040fe4000ff1e0ff */
[----:B------:R-:W-:Y:S02]  /*0e50*/  IMAD.U32 R7, RZ, RZ, UR4 ;  /* 0x00000004ff077e24 */ /* 0x000fe4000f8e00ff */
[----:B------:R-:W-:-:S03]  /*0e60*/  LEA.HI.X.SX32 R9, R11, UR11, 0x1, P0 ;  /* 0x0000000b0b097c11 */ /* 0x000fc600080f0eff */
[----:B------:R-:W3:Y:S04]  /*0e70*/  LDG.E.U8 R6, desc[UR16][R6.64+-0x1] ;  /* 0xffffff1006067981 */ /* 0x000ee8000c1e1100 */
[----:B------:R-:W3:Y:S01]  /*0e80*/  LDG.E.U8 R9, desc[UR16][R8.64] ;  /* 0x0000001008097981 */ /* 0x000ee2000c1e1100 */
[----:B--2---:R-:W-:-:S04]  /*0e90*/  IMAD.WIDE R2, R11, 0x4, R2 ;  /* 0x000000040b027825 */ /* 0x004fc800078e0202 */
[----:B----4-:R-:W-:Y:S01]  /*0ea0*/  IMAD.WIDE R4, R11, 0x4, R4 ;  /* 0x000000040b047825 */ /* 0x010fe200078e0204 */
[----:B------:R-:W2:Y:S04]  /*0eb0*/  LDG.E R0, desc[UR16][R2.64] ;  /* 0x0000001002007981 */ /* 0x000ea8000c1e1900 */
[----:B------:R-:W4:Y:S04]  /*0ec0*/  LDG.E R11, desc[UR16][R4.64] ;  /* 0x00000010040b7981 */ /* 0x000f28000c1e1900 */
[----:B------:R-:W5:Y:S01]  /*0ed0*/  LDG.E R12, desc[UR16][R2.64+0x4] ;  /* 0x00000410020c7981 */ /* 0x000f62000c1e1900 */
[----:B---3--:R-:W-:Y:S01]  /*0ee0*/  ISETP.NE.AND P0, PT, R6, R9, PT ;  /* 0x000000090600720c */ /* 0x008fe20003f05270 */
[----:B--2---:R-:W-:-:S12]  /*0ef0*/  VIADD R10, R0, 0x1 ;  /* 0x00000001000a7836 */ /* 0x004fd80000000000 */
[----:B------:R-:W-:-:S05]  /*0f00*/  @P0 VIADD R10, R0, 0xffffffff ;  /* 0xffffffff000a0836 */ /* 0x000fca0000000000 */
[----:B----4-:R-:W-:-:S04]  /*0f10*/  VIADDMNMX R11, R11, 0xffffffff, R10, !PT ;  /* 0xffffffff0b0b7846 */ /* 0x010fc8000780010a */
[----:B-----5:R-:W-:-:S05]  /*0f20*/  VIADDMNMX R11, R12, 0xffffffff, R11, !PT ;  /* 0xffffffff0c0b7846 */ /* 0x020fca000780010b */
[----:B------:R-:W-:Y:S01]  /*0f30*/  STG.E desc[UR16][R4.64+0x4], R11 ;  /* 0x0000040b04007986 */ /* 0x000fe2000c101910 */
[----:B------:R-:W-:Y:S05]  /*0f40*/  EXIT ;  /* 0x000000000000794d */ /* 0x000fea0003800000 */
.L_x_9:
        /* <DEDUP_REMOVED lines=11> */
.L_x_11:


//--------------------- .nv.shared.reserved.0     --------------------------
	.section	.nv.shared.reserved.0,"aw",@nobits
	.weak		__nv_reservedSMEM_offset_0_alias
	.size		__nv_reservedSMEM_offset_0_alias, 0, 64
	.other		__nv_reservedSMEM_offset_0_alias,@"STO_CUDA_RESERVED_SHARED STV_DEFAULT"
__nv_reservedSMEM_offset_0_alias:
	.zero		0
	.zero		64


//--------------------- .nv.constant0._Z9cuda_testiPiS_ --------------------------
	.section	.nv.constant0._Z9cuda_testiPiS_,"a",@progbits
	.sectionflags	@""
	.align	4
.nv.constant0._Z9cuda_testiPiS_:
	.zero		920


//--------------------- .nv.constant0._Z18cuda_compute_slicePcS_iiPPiiii --------------------------
	.section	.nv.constant0._Z18cuda_compute_slicePcS_iiPPiiii,"a",@progbits
	.sectionflags	@""
	.align	4
.nv.constant0._Z18cuda_compute_slicePcS_iiPPiiii:
	.zero		940


//--------------------- SYMBOLS --------------------------

	.type		.nv.reservedSmem.offset0,@object
	.size		.nv.reservedSmem.offset0,0x4
